//
// Generated by NVIDIA NVVM Compiler
//
// Compiler Build ID: CL-36424714
// Cuda compilation tools, release 13.0, V13.0.88
// Based on NVVM 20.0.0
//

.version 9.0
.target sm_100
.address_size 64

	// .globl	_Z26dotBasedInteractFP16KernelILj4ELj128ELj2ELj8ELj136ELj40ELj32ELj5ELj16ELj4EEvPK6__halfPS0_jjjjjjjjjjj
.extern .shared .align 16 .b8 shmem_dynamic_half[];

.visible .entry _Z26dotBasedInteractFP16KernelILj4ELj128ELj2ELj8ELj136ELj40ELj32ELj5ELj16ELj4EEvPK6__halfPS0_jjjjjjjjjjj(
	.param .u64 .ptr .align 1 _Z26dotBasedInteractFP16KernelILj4ELj128ELj2ELj8ELj136ELj40ELj32ELj5ELj16ELj4EEvPK6__halfPS0_jjjjjjjjjjj_param_0,
	.param .u64 .ptr .align 1 _Z26dotBasedInteractFP16KernelILj4ELj128ELj2ELj8ELj136ELj40ELj32ELj5ELj16ELj4EEvPK6__halfPS0_jjjjjjjjjjj_param_1,
	.param .u32 _Z26dotBasedInteractFP16KernelILj4ELj128ELj2ELj8ELj136ELj40ELj32ELj5ELj16ELj4EEvPK6__halfPS0_jjjjjjjjjjj_param_2,
	.param .u32 _Z26dotBasedInteractFP16KernelILj4ELj128ELj2ELj8ELj136ELj40ELj32ELj5ELj16ELj4EEvPK6__halfPS0_jjjjjjjjjjj_param_3,
	.param .u32 _Z26dotBasedInteractFP16KernelILj4ELj128ELj2ELj8ELj136ELj40ELj32ELj5ELj16ELj4EEvPK6__halfPS0_jjjjjjjjjjj_param_4,
	.param .u32 _Z26dotBasedInteractFP16KernelILj4ELj128ELj2ELj8ELj136ELj40ELj32ELj5ELj16ELj4EEvPK6__halfPS0_jjjjjjjjjjj_param_5,
	.param .u32 _Z26dotBasedInteractFP16KernelILj4ELj128ELj2ELj8ELj136ELj40ELj32ELj5ELj16ELj4EEvPK6__halfPS0_jjjjjjjjjjj_param_6,
	.param .u32 _Z26dotBasedInteractFP16KernelILj4ELj128ELj2ELj8ELj136ELj40ELj32ELj5ELj16ELj4EEvPK6__halfPS0_jjjjjjjjjjj_param_7,
	.param .u32 _Z26dotBasedInteractFP16KernelILj4ELj128ELj2ELj8ELj136ELj40ELj32ELj5ELj16ELj4EEvPK6__halfPS0_jjjjjjjjjjj_param_8,
	.param .u32 _Z26dotBasedInteractFP16KernelILj4ELj128ELj2ELj8ELj136ELj40ELj32ELj5ELj16ELj4EEvPK6__halfPS0_jjjjjjjjjjj_param_9,
	.param .u32 _Z26dotBasedInteractFP16KernelILj4ELj128ELj2ELj8ELj136ELj40ELj32ELj5ELj16ELj4EEvPK6__halfPS0_jjjjjjjjjjj_param_10,
	.param .u32 _Z26dotBasedInteractFP16KernelILj4ELj128ELj2ELj8ELj136ELj40ELj32ELj5ELj16ELj4EEvPK6__halfPS0_jjjjjjjjjjj_param_11,
	.param .u32 _Z26dotBasedInteractFP16KernelILj4ELj128ELj2ELj8ELj136ELj40ELj32ELj5ELj16ELj4EEvPK6__halfPS0_jjjjjjjjjjj_param_12
)
.maxntid 128
{
	.reg .pred 	%p<64>;
	.reg .b16 	%rs<24>;
	.reg .b32 	%r<795>;
	.reg .b32 	%f<813>;
	.reg .b64 	%rd<67>;

	ld.param.u64 	%rd17, [_Z26dotBasedInteractFP16KernelILj4ELj128ELj2ELj8ELj136ELj40ELj32ELj5ELj16ELj4EEvPK6__halfPS0_jjjjjjjjjjj_param_0];
	ld.param.u64 	%rd18, [_Z26dotBasedInteractFP16KernelILj4ELj128ELj2ELj8ELj136ELj40ELj32ELj5ELj16ELj4EEvPK6__halfPS0_jjjjjjjjjjj_param_1];
	ld.param.u32 	%r115, [_Z26dotBasedInteractFP16KernelILj4ELj128ELj2ELj8ELj136ELj40ELj32ELj5ELj16ELj4EEvPK6__halfPS0_jjjjjjjjjjj_param_2];
	ld.param.u32 	%r106, [_Z26dotBasedInteractFP16KernelILj4ELj128ELj2ELj8ELj136ELj40ELj32ELj5ELj16ELj4EEvPK6__halfPS0_jjjjjjjjjjj_param_3];
	ld.param.u32 	%r107, [_Z26dotBasedInteractFP16KernelILj4ELj128ELj2ELj8ELj136ELj40ELj32ELj5ELj16ELj4EEvPK6__halfPS0_jjjjjjjjjjj_param_4];
	ld.param.u32 	%r108, [_Z26dotBasedInteractFP16KernelILj4ELj128ELj2ELj8ELj136ELj40ELj32ELj5ELj16ELj4EEvPK6__halfPS0_jjjjjjjjjjj_param_5];
	ld.param.u32 	%r109, [_Z26dotBasedInteractFP16KernelILj4ELj128ELj2ELj8ELj136ELj40ELj32ELj5ELj16ELj4EEvPK6__halfPS0_jjjjjjjjjjj_param_6];
	ld.param.u32 	%r110, [_Z26dotBasedInteractFP16KernelILj4ELj128ELj2ELj8ELj136ELj40ELj32ELj5ELj16ELj4EEvPK6__halfPS0_jjjjjjjjjjj_param_7];
	ld.param.u32 	%r111, [_Z26dotBasedInteractFP16KernelILj4ELj128ELj2ELj8ELj136ELj40ELj32ELj5ELj16ELj4EEvPK6__halfPS0_jjjjjjjjjjj_param_8];
	ld.param.u32 	%r112, [_Z26dotBasedInteractFP16KernelILj4ELj128ELj2ELj8ELj136ELj40ELj32ELj5ELj16ELj4EEvPK6__halfPS0_jjjjjjjjjjj_param_9];
	ld.param.u32 	%r113, [_Z26dotBasedInteractFP16KernelILj4ELj128ELj2ELj8ELj136ELj40ELj32ELj5ELj16ELj4EEvPK6__halfPS0_jjjjjjjjjjj_param_11];
	cvta.to.global.u64 	%rd1, %rd18;
	mov.u32 	%r1, %tid.x;
	shr.u32 	%r2, %r1, 5;
	mov.u32 	%r116, %ctaid.x;
	shl.b32 	%r117, %r116, 2;
	or.b32  	%r3, %r117, %r2;
	setp.ge.u32 	%p1, %r3, %r115;
	@%p1 bra 	$L__BB0_79;
	cvta.to.global.u64 	%rd19, %rd17;
	and.b32  	%r4, %r1, 31;
	mul.lo.s32 	%r5, %r110, %r2;
	shl.b32 	%r118, %r5, 1;
	mov.u32 	%r119, shmem_dynamic_half;
	add.s32 	%r6, %r119, %r118;
	mul.lo.s32 	%r120, %r106, %r3;
	mul.lo.s32 	%r121, %r120, %r107;
	mul.wide.u32 	%rd20, %r121, 2;
	add.s64 	%rd63, %rd19, %rd20;
	setp.eq.s32 	%p2, %r106, 0;
	@%p2 bra 	$L__BB0_12;
	not.b32 	%r123, %r4;
	add.s32 	%r7, %r107, %r123;
	and.b32  	%r8, %r7, 96;
	or.b32  	%r9, %r4, 32;
	or.b32  	%r10, %r4, 64;
	or.b32  	%r11, %r4, 96;
	add.s32 	%r126, %r118, %r119;
	add.s32 	%r12, %r126, 128;
	mov.b32 	%r763, 0;
	mul.wide.u32 	%rd21, %r4, 2;
$L__BB0_3:
	setp.ge.u32 	%p3, %r4, %r107;
	@%p3 bra 	$L__BB0_11;
	setp.eq.s32 	%p4, %r8, 96;
	mov.u32 	%r764, %r4;
	@%p4 bra 	$L__BB0_8;
	setp.eq.s32 	%p5, %r8, 0;
	mad.lo.s32 	%r127, %r763, 136, %r4;
	shl.b32 	%r128, %r127, 1;
	add.s32 	%r14, %r6, %r128;
	add.s64 	%rd4, %rd63, %rd21;
	ld.global.nc.u16 	%rs3, [%rd4];
	st.shared.u16 	[%r14], %rs3;
	mov.u32 	%r764, %r9;
	@%p5 bra 	$L__BB0_8;
	setp.eq.s32 	%p6, %r8, 32;
	ld.global.nc.u16 	%rs4, [%rd4+64];
	st.shared.u16 	[%r14+64], %rs4;
	mov.u32 	%r764, %r10;
	@%p6 bra 	$L__BB0_8;
	ld.global.nc.u16 	%rs5, [%rd4+128];
	st.shared.u16 	[%r14+128], %rs5;
	mov.u32 	%r764, %r11;
$L__BB0_8:
	setp.lt.u32 	%p7, %r7, 96;
	@%p7 bra 	$L__BB0_11;
	shl.b32 	%r129, %r764, 1;
	mad.lo.s32 	%r130, %r763, 272, %r129;
	add.s32 	%r765, %r12, %r130;
	mul.wide.u32 	%rd22, %r764, 2;
	add.s64 	%rd23, %rd63, %rd22;
	add.s64 	%rd64, %rd23, 128;
$L__BB0_10:
	ld.global.nc.u16 	%rs6, [%rd64+-128];
	st.shared.u16 	[%r765+-128], %rs6;
	ld.global.nc.u16 	%rs7, [%rd64+-64];
	st.shared.u16 	[%r765+-64], %rs7;
	ld.global.nc.u16 	%rs8, [%rd64];
	st.shared.u16 	[%r765], %rs8;
	ld.global.nc.u16 	%rs9, [%rd64+64];
	st.shared.u16 	[%r765+64], %rs9;
	add.s32 	%r764, %r764, 128;
	add.s32 	%r765, %r765, 256;
	add.s64 	%rd64, %rd64, 256;
	setp.lt.u32 	%p8, %r764, %r107;
	@%p8 bra 	$L__BB0_10;
$L__BB0_11:
	add.s32 	%r763, %r763, 1;
	mul.wide.u32 	%rd24, %r107, 2;
	add.s64 	%rd63, %rd63, %rd24;
	setp.ne.s32 	%p9, %r763, %r106;
	@%p9 bra 	$L__BB0_3;
$L__BB0_12:
	setp.eq.s32 	%p10, %r106, 0;
	add.s32 	%r22, %r107, %r4;
	setp.ge.u32 	%p11, %r22, %r109;
	or.pred  	%p12, %p11, %p10;
	@%p12 bra 	$L__BB0_24;
	mov.f32 	%f289, 0f00000000;
	// begin inline asm
	{  cvt.rn.f16.f32 %rs10, %f289;}

	// end inline asm
	add.s32 	%r132, %r106, -1;
	and.b32  	%r23, %r106, 7;
	setp.lt.u32 	%p13, %r132, 7;
	mov.b32 	%r770, 0;
	@%p13 bra 	$L__BB0_16;
	and.b32  	%r770, %r106, -8;
	neg.s32 	%r768, %r770;
	shl.b32 	%r134, %r22, 1;
	add.s32 	%r135, %r118, %r134;
	add.s32 	%r137, %r135, %r119;
	add.s32 	%r767, %r137, 1088;
$L__BB0_15:
	.pragma "nounroll";
	st.shared.u16 	[%r767+-1088], %rs10;
	st.shared.u16 	[%r767+-816], %rs10;
	st.shared.u16 	[%r767+-544], %rs10;
	st.shared.u16 	[%r767+-272], %rs10;
	st.shared.u16 	[%r767], %rs10;
	st.shared.u16 	[%r767+272], %rs10;
	st.shared.u16 	[%r767+544], %rs10;
	st.shared.u16 	[%r767+816], %rs10;
	add.s32 	%r768, %r768, 8;
	add.s32 	%r767, %r767, 2176;
	setp.ne.s32 	%p14, %r768, 0;
	@%p14 bra 	$L__BB0_15;
$L__BB0_16:
	setp.eq.s32 	%p15, %r23, 0;
	@%p15 bra 	$L__BB0_24;
	and.b32  	%r32, %r106, 3;
	setp.lt.u32 	%p16, %r23, 4;
	@%p16 bra 	$L__BB0_19;
	mad.lo.s32 	%r138, %r770, 136, %r22;
	shl.b32 	%r139, %r138, 1;
	add.s32 	%r140, %r6, %r139;
	st.shared.u16 	[%r140], %rs10;
	st.shared.u16 	[%r140+272], %rs10;
	st.shared.u16 	[%r140+544], %rs10;
	st.shared.u16 	[%r140+816], %rs10;
	add.s32 	%r770, %r770, 4;
$L__BB0_19:
	setp.eq.s32 	%p17, %r32, 0;
	@%p17 bra 	$L__BB0_24;
	setp.eq.s32 	%p18, %r32, 1;
	@%p18 bra 	$L__BB0_22;
	mad.lo.s32 	%r141, %r770, 136, %r22;
	shl.b32 	%r142, %r141, 1;
	add.s32 	%r143, %r6, %r142;
	st.shared.u16 	[%r143], %rs10;
	st.shared.u16 	[%r143+272], %rs10;
	add.s32 	%r770, %r770, 2;
$L__BB0_22:
	and.b32  	%r144, %r106, 1;
	setp.eq.b32 	%p19, %r144, 1;
	not.pred 	%p20, %p19;
	@%p20 bra 	$L__BB0_24;
	mad.lo.s32 	%r145, %r770, 136, %r22;
	shl.b32 	%r146, %r145, 1;
	add.s32 	%r147, %r6, %r146;
	st.shared.u16 	[%r147], %rs10;
$L__BB0_24:
	mov.f32 	%f290, 0f00000000;
	// begin inline asm
	{  cvt.rn.f16.f32 %rs11, %f290;}

	// end inline asm
	mov.b32 	%r37, {%rs11, %rs11};
	shr.u32 	%r148, %r109, 2;
	setp.ge.u32 	%p21, %r4, %r148;
	setp.ge.u32 	%p22, %r106, %r108;
	or.pred  	%p23, %p21, %p22;
	@%p23 bra 	$L__BB0_36;
	sub.s32 	%r38, %r108, %r106;
	and.b32  	%r39, %r38, 7;
	sub.s32 	%r149, %r106, %r108;
	setp.gt.u32 	%p24, %r149, -8;
	mov.u32 	%r775, %r106;
	@%p24 bra 	$L__BB0_28;
	and.b32  	%r150, %r38, -8;
	neg.s32 	%r773, %r150;
	mad.lo.s32 	%r152, %r106, 272, %r118;
	shl.b32 	%r153, %r4, 3;
	add.s32 	%r154, %r152, %r153;
	add.s32 	%r156, %r154, %r119;
	add.s32 	%r772, %r156, 1088;
	mov.u32 	%r775, %r106;
$L__BB0_27:
	.pragma "nounroll";
	st.shared.u32 	[%r772+-1088], %r37;
	st.shared.u32 	[%r772+-1084], %r37;
	st.shared.u32 	[%r772+-816], %r37;
	st.shared.u32 	[%r772+-812], %r37;
	st.shared.u32 	[%r772+-544], %r37;
	st.shared.u32 	[%r772+-540], %r37;
	st.shared.u32 	[%r772+-272], %r37;
	st.shared.u32 	[%r772+-268], %r37;
	st.shared.u32 	[%r772], %r37;
	st.shared.u32 	[%r772+4], %r37;
	st.shared.u32 	[%r772+272], %r37;
	st.shared.u32 	[%r772+276], %r37;
	st.shared.u32 	[%r772+544], %r37;
	st.shared.u32 	[%r772+548], %r37;
	st.shared.u32 	[%r772+816], %r37;
	st.shared.u32 	[%r772+820], %r37;
	add.s32 	%r775, %r775, 8;
	add.s32 	%r773, %r773, 8;
	add.s32 	%r772, %r772, 2176;
	setp.ne.s32 	%p25, %r773, 0;
	@%p25 bra 	$L__BB0_27;
$L__BB0_28:
	setp.eq.s32 	%p26, %r39, 0;
	@%p26 bra 	$L__BB0_36;
	shl.b32 	%r157, %r4, 3;
	add.s32 	%r49, %r6, %r157;
	and.b32  	%r50, %r38, 3;
	setp.lt.u32 	%p27, %r39, 4;
	@%p27 bra 	$L__BB0_31;
	mad.lo.s32 	%r158, %r775, 272, %r49;
	st.shared.u32 	[%r158], %r37;
	st.shared.u32 	[%r158+4], %r37;
	st.shared.u32 	[%r158+272], %r37;
	st.shared.u32 	[%r158+276], %r37;
	st.shared.u32 	[%r158+544], %r37;
	st.shared.u32 	[%r158+548], %r37;
	st.shared.u32 	[%r158+816], %r37;
	st.shared.u32 	[%r158+820], %r37;
	add.s32 	%r775, %r775, 4;
$L__BB0_31:
	setp.eq.s32 	%p28, %r50, 0;
	@%p28 bra 	$L__BB0_36;
	setp.eq.s32 	%p29, %r50, 1;
	@%p29 bra 	$L__BB0_34;
	mad.lo.s32 	%r159, %r775, 272, %r49;
	st.shared.u32 	[%r159], %r37;
	st.shared.u32 	[%r159+4], %r37;
	st.shared.u32 	[%r159+272], %r37;
	st.shared.u32 	[%r159+276], %r37;
	add.s32 	%r775, %r775, 2;
$L__BB0_34:
	and.b32  	%r160, %r38, 1;
	setp.eq.b32 	%p30, %r160, 1;
	not.pred 	%p31, %p30;
	@%p31 bra 	$L__BB0_36;
	mad.lo.s32 	%r161, %r775, 272, %r49;
	st.shared.u32 	[%r161], %r37;
	st.shared.u32 	[%r161+4], %r37;
$L__BB0_36:
	bar.warp.sync 	-1;
	mul.lo.s32 	%r55, %r112, %r3;
	setp.ge.u32 	%p32, %r4, %r107;
	@%p32 bra 	$L__BB0_43;
	not.b32 	%r162, %r4;
	add.s32 	%r56, %r107, %r162;
	and.b32  	%r163, %r56, 96;
	setp.eq.s32 	%p33, %r163, 96;
	mov.u32 	%r782, %r4;
	@%p33 bra 	$L__BB0_40;
	shr.u32 	%r164, %r56, 5;
	add.s32 	%r165, %r164, 1;
	and.b32  	%r166, %r165, 3;
	shl.b32 	%r168, %r4, 1;
	add.s32 	%r169, %r118, %r168;
	add.s32 	%r779, %r119, %r169;
	mul.wide.u32 	%rd25, %r55, 2;
	mul.wide.u32 	%rd26, %r4, 2;
	add.s64 	%rd27, %rd25, %rd26;
	add.s64 	%rd65, %rd1, %rd27;
	neg.s32 	%r778, %r166;
	shl.b32 	%r172, %r165, 5;
	and.b32  	%r173, %r172, 96;
	or.b32  	%r782, %r173, %r4;
$L__BB0_39:
	.pragma "nounroll";
	ld.shared.u16 	%rs12, [%r779];
	st.global.u16 	[%rd65], %rs12;
	add.s32 	%r779, %r779, 64;
	add.s64 	%rd65, %rd65, 64;
	add.s32 	%r778, %r778, 1;
	setp.ne.s32 	%p34, %r778, 0;
	@%p34 bra 	$L__BB0_39;
$L__BB0_40:
	setp.lt.u32 	%p35, %r56, 96;
	@%p35 bra 	$L__BB0_43;
	mul.wide.u32 	%rd28, %r782, 2;
	mul.wide.u32 	%rd29, %r55, 2;
	add.s64 	%rd30, %rd28, %rd29;
	add.s64 	%rd31, %rd30, %rd1;
	add.s64 	%rd66, %rd31, 128;
	shl.b32 	%r175, %r782, 1;
	add.s32 	%r176, %r118, %r175;
	add.s32 	%r178, %r176, %r119;
	add.s32 	%r781, %r178, 128;
$L__BB0_42:
	ld.shared.u16 	%rs13, [%r781+-128];
	st.global.u16 	[%rd66+-128], %rs13;
	ld.shared.u16 	%rs14, [%r781+-64];
	st.global.u16 	[%rd66+-64], %rs14;
	ld.shared.u16 	%rs15, [%r781];
	st.global.u16 	[%rd66], %rs15;
	ld.shared.u16 	%rs16, [%r781+64];
	st.global.u16 	[%rd66+64], %rs16;
	add.s32 	%r782, %r782, 128;
	add.s64 	%rd66, %rd66, 256;
	add.s32 	%r781, %r781, 256;
	setp.lt.u32 	%p36, %r782, %r107;
	@%p36 bra 	$L__BB0_42;
$L__BB0_43:
	setp.eq.s32 	%p37, %r113, 0;
	mov.f32 	%f781, 0f00000000;
	mov.f32 	%f782, %f781;
	mov.f32 	%f783, %f781;
	mov.f32 	%f784, %f781;
	mov.f32 	%f785, %f781;
	mov.f32 	%f786, %f781;
	mov.f32 	%f787, %f781;
	mov.f32 	%f788, %f781;
	mov.f32 	%f789, %f781;
	mov.f32 	%f790, %f781;
	mov.f32 	%f791, %f781;
	mov.f32 	%f792, %f781;
	mov.f32 	%f793, %f781;
	mov.f32 	%f794, %f781;
	mov.f32 	%f795, %f781;
	mov.f32 	%f796, %f781;
	mov.f32 	%f797, %f781;
	mov.f32 	%f798, %f781;
	mov.f32 	%f799, %f781;
	mov.f32 	%f800, %f781;
	mov.f32 	%f801, %f781;
	mov.f32 	%f802, %f781;
	mov.f32 	%f803, %f781;
	mov.f32 	%f804, %f781;
	mov.f32 	%f805, %f781;
	mov.f32 	%f806, %f781;
	mov.f32 	%f807, %f781;
	mov.f32 	%f808, %f781;
	mov.f32 	%f809, %f781;
	mov.f32 	%f810, %f781;
	mov.f32 	%f811, %f781;
	mov.f32 	%f812, %f781;
	@%p37 bra 	$L__BB0_55;
	mul.lo.s32 	%r70, %r111, 136;
	and.b32  	%r71, %r113, 7;
	setp.lt.u32 	%p38, %r113, 8;
	mov.b32 	%r786, 0;
	mov.f32 	%f781, 0f00000000;
	@%p38 bra 	$L__BB0_47;
	and.b32  	%r180, %r113, -8;
	neg.s32 	%r784, %r180;
	add.s32 	%r183, %r118, %r119;
	add.s32 	%r783, %r183, 224;
	mov.f32 	%f781, 0f00000000;
	mov.f32 	%f782, %f781;
	mov.f32 	%f783, %f781;
	mov.f32 	%f784, %f781;
	mov.f32 	%f785, %f781;
	mov.f32 	%f786, %f781;
	mov.f32 	%f787, %f781;
	mov.f32 	%f788, %f781;
	mov.f32 	%f789, %f781;
	mov.f32 	%f790, %f781;
	mov.f32 	%f791, %f781;
	mov.f32 	%f792, %f781;
	mov.f32 	%f793, %f781;
	mov.f32 	%f794, %f781;
	mov.f32 	%f795, %f781;
	mov.f32 	%f796, %f781;
	mov.f32 	%f797, %f781;
	mov.f32 	%f798, %f781;
	mov.f32 	%f799, %f781;
	mov.f32 	%f800, %f781;
	mov.f32 	%f801, %f781;
	mov.f32 	%f802, %f781;
	mov.f32 	%f803, %f781;
	mov.f32 	%f804, %f781;
	mov.f32 	%f805, %f781;
	mov.f32 	%f806, %f781;
	mov.f32 	%f807, %f781;
	mov.f32 	%f808, %f781;
	mov.f32 	%f809, %f781;
	mov.f32 	%f810, %f781;
	mov.f32 	%f811, %f781;
	mov.f32 	%f812, %f781;
$L__BB0_46:
	.pragma "nounroll";
	and.b32  	%r786, %r113, -8;
	add.s32 	%r184, %r783, -224;
	mov.b32 	%r185, 136;
	wmma.load.a.sync.aligned.row.m16n16k16.shared.f16 	{%r186, %r187, %r188, %r189, %r190, %r191, %r192, %r193}, [%r184], %r185;
	wmma.load.b.sync.aligned.col.m16n16k16.shared.f16 	{%r194, %r195, %r196, %r197, %r198, %r199, %r200, %r201}, [%r184], %r185;
	mad.lo.s32 	%r202, %r111, 272, %r783;
	add.s32 	%r203, %r202, -4576;
	wmma.load.a.sync.aligned.row.m16n16k16.shared.f16 	{%r204, %r205, %r206, %r207, %r208, %r209, %r210, %r211}, [%r203], %r185;
	wmma.load.b.sync.aligned.col.m16n16k16.shared.f16 	{%r212, %r213, %r214, %r215, %r216, %r217, %r218, %r219}, [%r203], %r185;
	wmma.mma.sync.aligned.row.col.m16n16k16.f32.f32 {%f294, %f295, %f296, %f297, %f298, %f299, %f300, %f301}, {%r186, %r187, %r188, %r189, %r190, %r191, %r192, %r193}, {%r194, %r195, %r196, %r197, %r198, %r199, %r200, %r201}, {%f812, %f811, %f810, %f809, %f808, %f807, %f806, %f805};
	wmma.mma.sync.aligned.row.col.m16n16k16.f32.f32 {%f302, %f303, %f304, %f305, %f306, %f307, %f308, %f309}, {%r186, %r187, %r188, %r189, %r190, %r191, %r192, %r193}, {%r212, %r213, %r214, %r215, %r216, %r217, %r218, %r219}, {%f804, %f803, %f802, %f801, %f800, %f799, %f798, %f797};
	wmma.mma.sync.aligned.row.col.m16n16k16.f32.f32 {%f310, %f311, %f312, %f313, %f314, %f315, %f316, %f317}, {%r204, %r205, %r206, %r207, %r208, %r209, %r210, %r211}, {%r194, %r195, %r196, %r197, %r198, %r199, %r200, %r201}, {%f796, %f795, %f794, %f793, %f792, %f791, %f790, %f789};
	wmma.mma.sync.aligned.row.col.m16n16k16.f32.f32 {%f318, %f319, %f320, %f321, %f322, %f323, %f324, %f325}, {%r204, %r205, %r206, %r207, %r208, %r209, %r210, %r211}, {%r212, %r213, %r214, %r215, %r216, %r217, %r218, %r219}, {%f788, %f787, %f786, %f785, %f784, %f783, %f782, %f781};
	add.s32 	%r220, %r783, -192;
	wmma.load.a.sync.aligned.row.m16n16k16.shared.f16 	{%r221, %r222, %r223, %r224, %r225, %r226, %r227, %r228}, [%r220], %r185;
	wmma.load.b.sync.aligned.col.m16n16k16.shared.f16 	{%r229, %r230, %r231, %r232, %r233, %r234, %r235, %r236}, [%r220], %r185;
	add.s32 	%r237, %r202, -4544;
	wmma.load.a.sync.aligned.row.m16n16k16.shared.f16 	{%r238, %r239, %r240, %r241, %r242, %r243, %r244, %r245}, [%r237], %r185;
	wmma.load.b.sync.aligned.col.m16n16k16.shared.f16 	{%r246, %r247, %r248, %r249, %r250, %r251, %r252, %r253}, [%r237], %r185;
	wmma.mma.sync.aligned.row.col.m16n16k16.f32.f32 {%f326, %f327, %f328, %f329, %f330, %f331, %f332, %f333}, {%r221, %r222, %r223, %r224, %r225, %r226, %r227, %r228}, {%r229, %r230, %r231, %r232, %r233, %r234, %r235, %r236}, {%f294, %f295, %f296, %f297, %f298, %f299, %f300, %f301};
	wmma.mma.sync.aligned.row.col.m16n16k16.f32.f32 {%f334, %f335, %f336, %f337, %f338, %f339, %f340, %f341}, {%r221, %r222, %r223, %r224, %r225, %r226, %r227, %r228}, {%r246, %r247, %r248, %r249, %r250, %r251, %r252, %r253}, {%f302, %f303, %f304, %f305, %f306, %f307, %f308, %f309};
	wmma.mma.sync.aligned.row.col.m16n16k16.f32.f32 {%f342, %f343, %f344, %f345, %f346, %f347, %f348, %f349}, {%r238, %r239, %r240, %r241, %r242, %r243, %r244, %r245}, {%r229, %r230, %r231, %r232, %r233, %r234, %r235, %r236}, {%f310, %f311, %f312, %f313, %f314, %f315, %f316, %f317};
	wmma.mma.sync.aligned.row.col.m16n16k16.f32.f32 {%f350, %f351, %f352, %f353, %f354, %f355, %f356, %f357}, {%r238, %r239, %r240, %r241, %r242, %r243, %r244, %r245}, {%r246, %r247, %r248, %r249, %r250, %r251, %r252, %r253}, {%f318, %f319, %f320, %f321, %f322, %f323, %f324, %f325};
	add.s32 	%r254, %r783, -160;
	wmma.load.a.sync.aligned.row.m16n16k16.shared.f16 	{%r255, %r256, %r257, %r258, %r259, %r260, %r261, %r262}, [%r254], %r185;
	wmma.load.b.sync.aligned.col.m16n16k16.shared.f16 	{%r263, %r264, %r265, %r266, %r267, %r268, %r269, %r270}, [%r254], %r185;
	add.s32 	%r271, %r202, -4512;
	wmma.load.a.sync.aligned.row.m16n16k16.shared.f16 	{%r272, %r273, %r274, %r275, %r276, %r277, %r278, %r279}, [%r271], %r185;
	wmma.load.b.sync.aligned.col.m16n16k16.shared.f16 	{%r280, %r281, %r282, %r283, %r284, %r285, %r286, %r287}, [%r271], %r185;
	wmma.mma.sync.aligned.row.col.m16n16k16.f32.f32 {%f358, %f359, %f360, %f361, %f362, %f363, %f364, %f365}, {%r255, %r256, %r257, %r258, %r259, %r260, %r261, %r262}, {%r263, %r264, %r265, %r266, %r267, %r268, %r269, %r270}, {%f326, %f327, %f328, %f329, %f330, %f331, %f332, %f333};
	wmma.mma.sync.aligned.row.col.m16n16k16.f32.f32 {%f366, %f367, %f368, %f369, %f370, %f371, %f372, %f373}, {%r255, %r256, %r257, %r258, %r259, %r260, %r261, %r262}, {%r280, %r281, %r282, %r283, %r284, %r285, %r286, %r287}, {%f334, %f335, %f336, %f337, %f338, %f339, %f340, %f341};
	wmma.mma.sync.aligned.row.col.m16n16k16.f32.f32 {%f374, %f375, %f376, %f377, %f378, %f379, %f380, %f381}, {%r272, %r273, %r274, %r275, %r276, %r277, %r278, %r279}, {%r263, %r264, %r265, %r266, %r267, %r268, %r269, %r270}, {%f342, %f343, %f344, %f345, %f346, %f347, %f348, %f349};
	wmma.mma.sync.aligned.row.col.m16n16k16.f32.f32 {%f382, %f383, %f384, %f385, %f386, %f387, %f388, %f389}, {%r272, %r273, %r274, %r275, %r276, %r277, %r278, %r279}, {%r280, %r281, %r282, %r283, %r284, %r285, %r286, %r287}, {%f350, %f351, %f352, %f353, %f354, %f355, %f356, %f357};
	add.s32 	%r288, %r783, -128;
	wmma.load.a.sync.aligned.row.m16n16k16.shared.f16 	{%r289, %r290, %r291, %r292, %r293, %r294, %r295, %r296}, [%r288], %r185;
	wmma.load.b.sync.aligned.col.m16n16k16.shared.f16 	{%r297, %r298, %r299, %r300, %r301, %r302, %r303, %r304}, [%r288], %r185;
	add.s32 	%r305, %r202, -4480;
	wmma.load.a.sync.aligned.row.m16n16k16.shared.f16 	{%r306, %r307, %r308, %r309, %r310, %r311, %r312, %r313}, [%r305], %r185;
	wmma.load.b.sync.aligned.col.m16n16k16.shared.f16 	{%r314, %r315, %r316, %r317, %r318, %r319, %r320, %r321}, [%r305], %r185;
	wmma.mma.sync.aligned.row.col.m16n16k16.f32.f32 {%f390, %f391, %f392, %f393, %f394, %f395, %f396, %f397}, {%r289, %r290, %r291, %r292, %r293, %r294, %r295, %r296}, {%r297, %r298, %r299, %r300, %r301, %r302, %r303, %r304}, {%f358, %f359, %f360, %f361, %f362, %f363, %f364, %f365};
	wmma.mma.sync.aligned.row.col.m16n16k16.f32.f32 {%f398, %f399, %f400, %f401, %f402, %f403, %f404, %f405}, {%r289, %r290, %r291, %r292, %r293, %r294, %r295, %r296}, {%r314, %r315, %r316, %r317, %r318, %r319, %r320, %r321}, {%f366, %f367, %f368, %f369, %f370, %f371, %f372, %f373};
	wmma.mma.sync.aligned.row.col.m16n16k16.f32.f32 {%f406, %f407, %f408, %f409, %f410, %f411, %f412, %f413}, {%r306, %r307, %r308, %r309, %r310, %r311, %r312, %r313}, {%r297, %r298, %r299, %r300, %r301, %r302, %r303, %r304}, {%f374, %f375, %f376, %f377, %f378, %f379, %f380, %f381};
	wmma.mma.sync.aligned.row.col.m16n16k16.f32.f32 {%f414, %f415, %f416, %f417, %f418, %f419, %f420, %f421}, {%r306, %r307, %r308, %r309, %r310, %r311, %r312, %r313}, {%r314, %r315, %r316, %r317, %r318, %r319, %r320, %r321}, {%f382, %f383, %f384, %f385, %f386, %f387, %f388, %f389};
	add.s32 	%r322, %r783, -96;
	wmma.load.a.sync.aligned.row.m16n16k16.shared.f16 	{%r323, %r324, %r325, %r326, %r327, %r328, %r329, %r330}, [%r322], %r185;
	wmma.load.b.sync.aligned.col.m16n16k16.shared.f16 	{%r331, %r332, %r333, %r334, %r335, %r336, %r337, %r338}, [%r322], %r185;
	add.s32 	%r339, %r202, -4448;
	wmma.load.a.sync.aligned.row.m16n16k16.shared.f16 	{%r340, %r341, %r342, %r343, %r344, %r345, %r346, %r347}, [%r339], %r185;
	wmma.load.b.sync.aligned.col.m16n16k16.shared.f16 	{%r348, %r349, %r350, %r351, %r352, %r353, %r354, %r355}, [%r339], %r185;
	wmma.mma.sync.aligned.row.col.m16n16k16.f32.f32 {%f422, %f423, %f424, %f425, %f426, %f427, %f428, %f429}, {%r323, %r324, %r325, %r326, %r327, %r328, %r329, %r330}, {%r331, %r332, %r333, %r334, %r335, %r336, %r337, %r338}, {%f390, %f391, %f392, %f393, %f394, %f395, %f396, %f397};
	wmma.mma.sync.aligned.row.col.m16n16k16.f32.f32 {%f430, %f431, %f432, %f433, %f434, %f435, %f436, %f437}, {%r323, %r324, %r325, %r326, %r327, %r328, %r329, %r330}, {%r348, %r349, %r350, %r351, %r352, %r353, %r354, %r355}, {%f398, %f399, %f400, %f401, %f402, %f403, %f404, %f405};
	wmma.mma.sync.aligned.row.col.m16n16k16.f32.f32 {%f438, %f439, %f440, %f441, %f442, %f443, %f444, %f445}, {%r340, %r341, %r342, %r343, %r344, %r345, %r346, %r347}, {%r331, %r332, %r333, %r334, %r335, %r336, %r337, %r338}, {%f406, %f407, %f408, %f409, %f410, %f411, %f412, %f413};
	wmma.mma.sync.aligned.row.col.m16n16k16.f32.f32 {%f446, %f447, %f448, %f449, %f450, %f451, %f452, %f453}, {%r340, %r341, %r342, %r343, %r344, %r345, %r346, %r347}, {%r348, %r349, %r350, %r351, %r352, %r353, %r354, %r355}, {%f414, %f415, %f416, %f417, %f418, %f419, %f420, %f421};
	add.s32 	%r356, %r783, -64;
	wmma.load.a.sync.aligned.row.m16n16k16.shared.f16 	{%r357, %r358, %r359, %r360, %r361, %r362, %r363, %r364}, [%r356], %r185;
	wmma.load.b.sync.aligned.col.m16n16k16.shared.f16 	{%r365, %r366, %r367, %r368, %r369, %r370, %r371, %r372}, [%r356], %r185;
	add.s32 	%r373, %r202, -4416;
	wmma.load.a.sync.aligned.row.m16n16k16.shared.f16 	{%r374, %r375, %r376, %r377, %r378, %r379, %r380, %r381}, [%r373], %r185;
	wmma.load.b.sync.aligned.col.m16n16k16.shared.f16 	{%r382, %r383, %r384, %r385, %r386, %r387, %r388, %r389}, [%r373], %r185;
	wmma.mma.sync.aligned.row.col.m16n16k16.f32.f32 {%f454, %f455, %f456, %f457, %f458, %f459, %f460, %f461}, {%r357, %r358, %r359, %r360, %r361, %r362, %r363, %r364}, {%r365, %r366, %r367, %r368, %r369, %r370, %r371, %r372}, {%f422, %f423, %f424, %f425, %f426, %f427, %f428, %f429};
	wmma.mma.sync.aligned.row.col.m16n16k16.f32.f32 {%f462, %f463, %f464, %f465, %f466, %f467, %f468, %f469}, {%r357, %r358, %r359, %r360, %r361, %r362, %r363, %r364}, {%r382, %r383, %r384, %r385, %r386, %r387, %r388, %r389}, {%f430, %f431, %f432, %f433, %f434, %f435, %f436, %f437};
	wmma.mma.sync.aligned.row.col.m16n16k16.f32.f32 {%f470, %f471, %f472, %f473, %f474, %f475, %f476, %f477}, {%r374, %r375, %r376, %r377, %r378, %r379, %r380, %r381}, {%r365, %r366, %r367, %r368, %r369, %r370, %r371, %r372}, {%f438, %f439, %f440, %f441, %f442, %f443, %f444, %f445};
	wmma.mma.sync.aligned.row.col.m16n16k16.f32.f32 {%f478, %f479, %f480, %f481, %f482, %f483, %f484, %f485}, {%r374, %r375, %r376, %r377, %r378, %r379, %r380, %r381}, {%r382, %r383, %r384, %r385, %r386, %r387, %r388, %r389}, {%f446, %f447, %f448, %f449, %f450, %f451, %f452, %f453};
	add.s32 	%r390, %r783, -32;
	wmma.load.a.sync.aligned.row.m16n16k16.shared.f16 	{%r391, %r392, %r393, %r394, %r395, %r396, %r397, %r398}, [%r390], %r185;
	wmma.load.b.sync.aligned.col.m16n16k16.shared.f16 	{%r399, %r400, %r401, %r402, %r403, %r404, %r405, %r406}, [%r390], %r185;
	add.s32 	%r407, %r202, -4384;
	wmma.load.a.sync.aligned.row.m16n16k16.shared.f16 	{%r408, %r409, %r410, %r411, %r412, %r413, %r414, %r415}, [%r407], %r185;
	wmma.load.b.sync.aligned.col.m16n16k16.shared.f16 	{%r416, %r417, %r418, %r419, %r420, %r421, %r422, %r423}, [%r407], %r185;
	wmma.mma.sync.aligned.row.col.m16n16k16.f32.f32 {%f486, %f487, %f488, %f489, %f490, %f491, %f492, %f493}, {%r391, %r392, %r393, %r394, %r395, %r396, %r397, %r398}, {%r399, %r400, %r401, %r402, %r403, %r404, %r405, %r406}, {%f454, %f455, %f456, %f457, %f458, %f459, %f460, %f461};
	wmma.mma.sync.aligned.row.col.m16n16k16.f32.f32 {%f494, %f495, %f496, %f497, %f498, %f499, %f500, %f501}, {%r391, %r392, %r393, %r394, %r395, %r396, %r397, %r398}, {%r416, %r417, %r418, %r419, %r420, %r421, %r422, %r423}, {%f462, %f463, %f464, %f465, %f466, %f467, %f468, %f469};
	wmma.mma.sync.aligned.row.col.m16n16k16.f32.f32 {%f502, %f503, %f504, %f505, %f506, %f507, %f508, %f509}, {%r408, %r409, %r410, %r411, %r412, %r413, %r414, %r415}, {%r399, %r400, %r401, %r402, %r403, %r404, %r405, %r406}, {%f470, %f471, %f472, %f473, %f474, %f475, %f476, %f477};
	wmma.mma.sync.aligned.row.col.m16n16k16.f32.f32 {%f510, %f511, %f512, %f513, %f514, %f515, %f516, %f517}, {%r408, %r409, %r410, %r411, %r412, %r413, %r414, %r415}, {%r416, %r417, %r418, %r419, %r420, %r421, %r422, %r423}, {%f478, %f479, %f480, %f481, %f482, %f483, %f484, %f485};
	wmma.load.a.sync.aligned.row.m16n16k16.shared.f16 	{%r424, %r425, %r426, %r427, %r428, %r429, %r430, %r431}, [%r783], %r185;
	wmma.load.b.sync.aligned.col.m16n16k16.shared.f16 	{%r432, %r433, %r434, %r435, %r436, %r437, %r438, %r439}, [%r783], %r185;
	add.s32 	%r440, %r202, -4352;
	wmma.load.a.sync.aligned.row.m16n16k16.shared.f16 	{%r441, %r442, %r443, %r444, %r445, %r446, %r447, %r448}, [%r440], %r185;
	wmma.load.b.sync.aligned.col.m16n16k16.shared.f16 	{%r449, %r450, %r451, %r452, %r453, %r454, %r455, %r456}, [%r440], %r185;
	wmma.mma.sync.aligned.row.col.m16n16k16.f32.f32 {%f812, %f811, %f810, %f809, %f808, %f807, %f806, %f805}, {%r424, %r425, %r426, %r427, %r428, %r429, %r430, %r431}, {%r432, %r433, %r434, %r435, %r436, %r437, %r438, %r439}, {%f486, %f487, %f488, %f489, %f490, %f491, %f492, %f493};
	wmma.mma.sync.aligned.row.col.m16n16k16.f32.f32 {%f804, %f803, %f802, %f801, %f800, %f799, %f798, %f797}, {%r424, %r425, %r426, %r427, %r428, %r429, %r430, %r431}, {%r449, %r450, %r451, %r452, %r453, %r454, %r455, %r456}, {%f494, %f495, %f496, %f497, %f498, %f499, %f500, %f501};
	wmma.mma.sync.aligned.row.col.m16n16k16.f32.f32 {%f796, %f795, %f794, %f793, %f792, %f791, %f790, %f789}, {%r441, %r442, %r443, %r444, %r445, %r446, %r447, %r448}, {%r432, %r433, %r434, %r435, %r436, %r437, %r438, %r439}, {%f502, %f503, %f504, %f505, %f506, %f507, %f508, %f509};
	wmma.mma.sync.aligned.row.col.m16n16k16.f32.f32 {%f788, %f787, %f786, %f785, %f784, %f783, %f782, %f781}, {%r441, %r442, %r443, %r444, %r445, %r446, %r447, %r448}, {%r449, %r450, %r451, %r452, %r453, %r454, %r455, %r456}, {%f510, %f511, %f512, %f513, %f514, %f515, %f516, %f517};
	add.s32 	%r784, %r784, 8;
	add.s32 	%r783, %r783, 256;
	setp.ne.s32 	%p39, %r784, 0;
	@%p39 bra 	$L__BB0_46;
$L__BB0_47:
	setp.eq.s32 	%p40, %r71, 0;
	@%p40 bra 	$L__BB0_55;
	and.b32  	%r80, %r113, 3;
	setp.lt.u32 	%p41, %r71, 4;
	@%p41 bra 	$L__BB0_50;
	shl.b32 	%r457, %r786, 5;
	add.s32 	%r458, %r6, %r457;
	mov.b32 	%r459, 136;
	wmma.load.a.sync.aligned.row.m16n16k16.shared.f16 	{%r460, %r461, %r462, %r463, %r464, %r465, %r466, %r467}, [%r458], %r459;
	wmma.load.b.sync.aligned.col.m16n16k16.shared.f16 	{%r468, %r469, %r470, %r471, %r472, %r473, %r474, %r475}, [%r458], %r459;
	shl.b32 	%r476, %r70, 1;
	add.s32 	%r477, %r458, %r476;
	add.s32 	%r478, %r477, -4352;
	wmma.load.a.sync.aligned.row.m16n16k16.shared.f16 	{%r479, %r480, %r481, %r482, %r483, %r484, %r485, %r486}, [%r478], %r459;
	wmma.load.b.sync.aligned.col.m16n16k16.shared.f16 	{%r487, %r488, %r489, %r490, %r491, %r492, %r493, %r494}, [%r478], %r459;
	wmma.mma.sync.aligned.row.col.m16n16k16.f32.f32 {%f518, %f519, %f520, %f521, %f522, %f523, %f524, %f525}, {%r460, %r461, %r462, %r463, %r464, %r465, %r466, %r467}, {%r468, %r469, %r470, %r471, %r472, %r473, %r474, %r475}, {%f812, %f811, %f810, %f809, %f808, %f807, %f806, %f805};
	wmma.mma.sync.aligned.row.col.m16n16k16.f32.f32 {%f526, %f527, %f528, %f529, %f530, %f531, %f532, %f533}, {%r460, %r461, %r462, %r463, %r464, %r465, %r466, %r467}, {%r487, %r488, %r489, %r490, %r491, %r492, %r493, %r494}, {%f804, %f803, %f802, %f801, %f800, %f799, %f798, %f797};
	wmma.mma.sync.aligned.row.col.m16n16k16.f32.f32 {%f534, %f535, %f536, %f537, %f538, %f539, %f540, %f541}, {%r479, %r480, %r481, %r482, %r483, %r484, %r485, %r486}, {%r468, %r469, %r470, %r471, %r472, %r473, %r474, %r475}, {%f796, %f795, %f794, %f793, %f792, %f791, %f790, %f789};
	wmma.mma.sync.aligned.row.col.m16n16k16.f32.f32 {%f542, %f543, %f544, %f545, %f546, %f547, %f548, %f549}, {%r479, %r480, %r481, %r482, %r483, %r484, %r485, %r486}, {%r487, %r488, %r489, %r490, %r491, %r492, %r493, %r494}, {%f788, %f787, %f786, %f785, %f784, %f783, %f782, %f781};
	add.s32 	%r495, %r458, 32;
	wmma.load.a.sync.aligned.row.m16n16k16.shared.f16 	{%r496, %r497, %r498, %r499, %r500, %r501, %r502, %r503}, [%r495], %r459;
	wmma.load.b.sync.aligned.col.m16n16k16.shared.f16 	{%r504, %r505, %r506, %r507, %r508, %r509, %r510, %r511}, [%r495], %r459;
	add.s32 	%r512, %r477, -4320;
	wmma.load.a.sync.aligned.row.m16n16k16.shared.f16 	{%r513, %r514, %r515, %r516, %r517, %r518, %r519, %r520}, [%r512], %r459;
	wmma.load.b.sync.aligned.col.m16n16k16.shared.f16 	{%r521, %r522, %r523, %r524, %r525, %r526, %r527, %r528}, [%r512], %r459;
	wmma.mma.sync.aligned.row.col.m16n16k16.f32.f32 {%f550, %f551, %f552, %f553, %f554, %f555, %f556, %f557}, {%r496, %r497, %r498, %r499, %r500, %r501, %r502, %r503}, {%r504, %r505, %r506, %r507, %r508, %r509, %r510, %r511}, {%f518, %f519, %f520, %f521, %f522, %f523, %f524, %f525};
	wmma.mma.sync.aligned.row.col.m16n16k16.f32.f32 {%f558, %f559, %f560, %f561, %f562, %f563, %f564, %f565}, {%r496, %r497, %r498, %r499, %r500, %r501, %r502, %r503}, {%r521, %r522, %r523, %r524, %r525, %r526, %r527, %r528}, {%f526, %f527, %f528, %f529, %f530, %f531, %f532, %f533};
	wmma.mma.sync.aligned.row.col.m16n16k16.f32.f32 {%f566, %f567, %f568, %f569, %f570, %f571, %f572, %f573}, {%r513, %r514, %r515, %r516, %r517, %r518, %r519, %r520}, {%r504, %r505, %r506, %r507, %r508, %r509, %r510, %r511}, {%f534, %f535, %f536, %f537, %f538, %f539, %f540, %f541};
	wmma.mma.sync.aligned.row.col.m16n16k16.f32.f32 {%f574, %f575, %f576, %f577, %f578, %f579, %f580, %f581}, {%r513, %r514, %r515, %r516, %r517, %r518, %r519, %r520}, {%r521, %r522, %r523, %r524, %r525, %r526, %r527, %r528}, {%f542, %f543, %f544, %f545, %f546, %f547, %f548, %f549};
	add.s32 	%r529, %r458, 64;
	wmma.load.a.sync.aligned.row.m16n16k16.shared.f16 	{%r530, %r531, %r532, %r533, %r534, %r535, %r536, %r537}, [%r529], %r459;
	wmma.load.b.sync.aligned.col.m16n16k16.shared.f16 	{%r538, %r539, %r540, %r541, %r542, %r543, %r544, %r545}, [%r529], %r459;
	add.s32 	%r546, %r477, -4288;
	wmma.load.a.sync.aligned.row.m16n16k16.shared.f16 	{%r547, %r548, %r549, %r550, %r551, %r552, %r553, %r554}, [%r546], %r459;
	wmma.load.b.sync.aligned.col.m16n16k16.shared.f16 	{%r555, %r556, %r557, %r558, %r559, %r560, %r561, %r562}, [%r546], %r459;
	wmma.mma.sync.aligned.row.col.m16n16k16.f32.f32 {%f582, %f583, %f584, %f585, %f586, %f587, %f588, %f589}, {%r530, %r531, %r532, %r533, %r534, %r535, %r536, %r537}, {%r538, %r539, %r540, %r541, %r542, %r543, %r544, %r545}, {%f550, %f551, %f552, %f553, %f554, %f555, %f556, %f557};
	wmma.mma.sync.aligned.row.col.m16n16k16.f32.f32 {%f590, %f591, %f592, %f593, %f594, %f595, %f596, %f597}, {%r530, %r531, %r532, %r533, %r534, %r535, %r536, %r537}, {%r555, %r556, %r557, %r558, %r559, %r560, %r561, %r562}, {%f558, %f559, %f560, %f561, %f562, %f563, %f564, %f565};
	wmma.mma.sync.aligned.row.col.m16n16k16.f32.f32 {%f598, %f599, %f600, %f601, %f602, %f603, %f604, %f605}, {%r547, %r548, %r549, %r550, %r551, %r552, %r553, %r554}, {%r538, %r539, %r540, %r541, %r542, %r543, %r544, %r545}, {%f566, %f567, %f568, %f569, %f570, %f571, %f572, %f573};
	wmma.mma.sync.aligned.row.col.m16n16k16.f32.f32 {%f606, %f607, %f608, %f609, %f610, %f611, %f612, %f613}, {%r547, %r548, %r549, %r550, %r551, %r552, %r553, %r554}, {%r555, %r556, %r557, %r558, %r559, %r560, %r561, %r562}, {%f574, %f575, %f576, %f577, %f578, %f579, %f580, %f581};
	add.s32 	%r563, %r458, 96;
	wmma.load.a.sync.aligned.row.m16n16k16.shared.f16 	{%r564, %r565, %r566, %r567, %r568, %r569, %r570, %r571}, [%r563], %r459;
	wmma.load.b.sync.aligned.col.m16n16k16.shared.f16 	{%r572, %r573, %r574, %r575, %r576, %r577, %r578, %r579}, [%r563], %r459;
	add.s32 	%r580, %r477, -4256;
	wmma.load.a.sync.aligned.row.m16n16k16.shared.f16 	{%r581, %r582, %r583, %r584, %r585, %r586, %r587, %r588}, [%r580], %r459;
	wmma.load.b.sync.aligned.col.m16n16k16.shared.f16 	{%r589, %r590, %r591, %r592, %r593, %r594, %r595, %r596}, [%r580], %r459;
	wmma.mma.sync.aligned.row.col.m16n16k16.f32.f32 {%f812, %f811, %f810, %f809, %f808, %f807, %f806, %f805}, {%r564, %r565, %r566, %r567, %r568, %r569, %r570, %r571}, {%r572, %r573, %r574, %r575, %r576, %r577, %r578, %r579}, {%f582, %f583, %f584, %f585, %f586, %f587, %f588, %f589};
	wmma.mma.sync.aligned.row.col.m16n16k16.f32.f32 {%f804, %f803, %f802, %f801, %f800, %f799, %f798, %f797}, {%r564, %r565, %r566, %r567, %r568, %r569, %r570, %r571}, {%r589, %r590, %r591, %r592, %r593, %r594, %r595, %r596}, {%f590, %f591, %f592, %f593, %f594, %f595, %f596, %f597};
	wmma.mma.sync.aligned.row.col.m16n16k16.f32.f32 {%f796, %f795, %f794, %f793, %f792, %f791, %f790, %f789}, {%r581, %r582, %r583, %r584, %r585, %r586, %r587, %r588}, {%r572, %r573, %r574, %r575, %r576, %r577, %r578, %r579}, {%f598, %f599, %f600, %f601, %f602, %f603, %f604, %f605};
	wmma.mma.sync.aligned.row.col.m16n16k16.f32.f32 {%f788, %f787, %f786, %f785, %f784, %f783, %f782, %f781}, {%r581, %r582, %r583, %r584, %r585, %r586, %r587, %r588}, {%r589, %r590, %r591, %r592, %r593, %r594, %r595, %r596}, {%f606, %f607, %f608, %f609, %f610, %f611, %f612, %f613};
	add.s32 	%r786, %r786, 4;
$L__BB0_50:
	setp.eq.s32 	%p42, %r80, 0;
	@%p42 bra 	$L__BB0_55;
	setp.eq.s32 	%p43, %r80, 1;
	@%p43 bra 	$L__BB0_53;
	shl.b32 	%r597, %r786, 5;
	add.s32 	%r598, %r6, %r597;
	mov.b32 	%r599, 136;
	wmma.load.a.sync.aligned.row.m16n16k16.shared.f16 	{%r600, %r601, %r602, %r603, %r604, %r605, %r606, %r607}, [%r598], %r599;
	wmma.load.b.sync.aligned.col.m16n16k16.shared.f16 	{%r608, %r609, %r610, %r611, %r612, %r613, %r614, %r615}, [%r598], %r599;
	shl.b32 	%r616, %r70, 1;
	add.s32 	%r617, %r598, %r616;
	add.s32 	%r618, %r617, -4352;
	wmma.load.a.sync.aligned.row.m16n16k16.shared.f16 	{%r619, %r620, %r621, %r622, %r623, %r624, %r625, %r626}, [%r618], %r599;
	wmma.load.b.sync.aligned.col.m16n16k16.shared.f16 	{%r627, %r628, %r629, %r630, %r631, %r632, %r633, %r634}, [%r618], %r599;
	wmma.mma.sync.aligned.row.col.m16n16k16.f32.f32 {%f614, %f615, %f616, %f617, %f618, %f619, %f620, %f621}, {%r600, %r601, %r602, %r603, %r604, %r605, %r606, %r607}, {%r608, %r609, %r610, %r611, %r612, %r613, %r614, %r615}, {%f812, %f811, %f810, %f809, %f808, %f807, %f806, %f805};
	wmma.mma.sync.aligned.row.col.m16n16k16.f32.f32 {%f622, %f623, %f624, %f625, %f626, %f627, %f628, %f629}, {%r600, %r601, %r602, %r603, %r604, %r605, %r606, %r607}, {%r627, %r628, %r629, %r630, %r631, %r632, %r633, %r634}, {%f804, %f803, %f802, %f801, %f800, %f799, %f798, %f797};
	wmma.mma.sync.aligned.row.col.m16n16k16.f32.f32 {%f630, %f631, %f632, %f633, %f634, %f635, %f636, %f637}, {%r619, %r620, %r621, %r622, %r623, %r624, %r625, %r626}, {%r608, %r609, %r610, %r611, %r612, %r613, %r614, %r615}, {%f796, %f795, %f794, %f793, %f792, %f791, %f790, %f789};
	wmma.mma.sync.aligned.row.col.m16n16k16.f32.f32 {%f638, %f639, %f640, %f641, %f642, %f643, %f644, %f645}, {%r619, %r620, %r621, %r622, %r623, %r624, %r625, %r626}, {%r627, %r628, %r629, %r630, %r631, %r632, %r633, %r634}, {%f788, %f787, %f786, %f785, %f784, %f783, %f782, %f781};
	add.s32 	%r635, %r598, 32;
	wmma.load.a.sync.aligned.row.m16n16k16.shared.f16 	{%r636, %r637, %r638, %r639, %r640, %r641, %r642, %r643}, [%r635], %r599;
	wmma.load.b.sync.aligned.col.m16n16k16.shared.f16 	{%r644, %r645, %r646, %r647, %r648, %r649, %r650, %r651}, [%r635], %r599;
	add.s32 	%r652, %r617, -4320;
	wmma.load.a.sync.aligned.row.m16n16k16.shared.f16 	{%r653, %r654, %r655, %r656, %r657, %r658, %r659, %r660}, [%r652], %r599;
	wmma.load.b.sync.aligned.col.m16n16k16.shared.f16 	{%r661, %r662, %r663, %r664, %r665, %r666, %r667, %r668}, [%r652], %r599;
	wmma.mma.sync.aligned.row.col.m16n16k16.f32.f32 {%f812, %f811, %f810, %f809, %f808, %f807, %f806, %f805}, {%r636, %r637, %r638, %r639, %r640, %r641, %r642, %r643}, {%r644, %r645, %r646, %r647, %r648, %r649, %r650, %r651}, {%f614, %f615, %f616, %f617, %f618, %f619, %f620, %f621};
	wmma.mma.sync.aligned.row.col.m16n16k16.f32.f32 {%f804, %f803, %f802, %f801, %f800, %f799, %f798, %f797}, {%r636, %r637, %r638, %r639, %r640, %r641, %r642, %r643}, {%r661, %r662, %r663, %r664, %r665, %r666, %r667, %r668}, {%f622, %f623, %f624, %f625, %f626, %f627, %f628, %f629};
	wmma.mma.sync.aligned.row.col.m16n16k16.f32.f32 {%f796, %f795, %f794, %f793, %f792, %f791, %f790, %f789}, {%r653, %r654, %r655, %r656, %r657, %r658, %r659, %r660}, {%r644, %r645, %r646, %r647, %r648, %r649, %r650, %r651}, {%f630, %f631, %f632, %f633, %f634, %f635, %f636, %f637};
	wmma.mma.sync.aligned.row.col.m16n16k16.f32.f32 {%f788, %f787, %f786, %f785, %f784, %f783, %f782, %f781}, {%r653, %r654, %r655, %r656, %r657, %r658, %r659, %r660}, {%r661, %r662, %r663, %r664, %r665, %r666, %r667, %r668}, {%f638, %f639, %f640, %f641, %f642, %f643, %f644, %f645};
	add.s32 	%r786, %r786, 2;
$L__BB0_53:
	and.b32  	%r669, %r113, 1;
	setp.eq.b32 	%p44, %r669, 1;
	not.pred 	%p45, %p44;
	@%p45 bra 	$L__BB0_55;
	shl.b32 	%r670, %r786, 5;
	add.s32 	%r671, %r6, %r670;
	mov.b32 	%r672, 136;
	wmma.load.a.sync.aligned.row.m16n16k16.shared.f16 	{%r673, %r674, %r675, %r676, %r677, %r678, %r679, %r680}, [%r671], %r672;
	wmma.load.b.sync.aligned.col.m16n16k16.shared.f16 	{%r681, %r682, %r683, %r684, %r685, %r686, %r687, %r688}, [%r671], %r672;
	shl.b32 	%r689, %r70, 1;
	add.s32 	%r690, %r671, %r689;
	add.s32 	%r691, %r690, -4352;
	wmma.load.a.sync.aligned.row.m16n16k16.shared.f16 	{%r692, %r693, %r694, %r695, %r696, %r697, %r698, %r699}, [%r691], %r672;
	wmma.load.b.sync.aligned.col.m16n16k16.shared.f16 	{%r700, %r701, %r702, %r703, %r704, %r705, %r706, %r707}, [%r691], %r672;
	wmma.mma.sync.aligned.row.col.m16n16k16.f32.f32 {%f812, %f811, %f810, %f809, %f808, %f807, %f806, %f805}, {%r673, %r674, %r675, %r676, %r677, %r678, %r679, %r680}, {%r681, %r682, %r683, %r684, %r685, %r686, %r687, %r688}, {%f812, %f811, %f810, %f809, %f808, %f807, %f806, %f805};
	wmma.mma.sync.aligned.row.col.m16n16k16.f32.f32 {%f804, %f803, %f802, %f801, %f800, %f799, %f798, %f797}, {%r673, %r674, %r675, %r676, %r677, %r678, %r679, %r680}, {%r700, %r701, %r702, %r703, %r704, %r705, %r706, %r707}, {%f804, %f803, %f802, %f801, %f800, %f799, %f798, %f797};
	wmma.mma.sync.aligned.row.col.m16n16k16.f32.f32 {%f796, %f795, %f794, %f793, %f792, %f791, %f790, %f789}, {%r692, %r693, %r694, %r695, %r696, %r697, %r698, %r699}, {%r681, %r682, %r683, %r684, %r685, %r686, %r687, %r688}, {%f796, %f795, %f794, %f793, %f792, %f791, %f790, %f789};
	wmma.mma.sync.aligned.row.col.m16n16k16.f32.f32 {%f788, %f787, %f786, %f785, %f784, %f783, %f782, %f781}, {%r692, %r693, %r694, %r695, %r696, %r697, %r698, %r699}, {%r700, %r701, %r702, %r703, %r704, %r705, %r706, %r707}, {%f788, %f787, %f786, %f785, %f784, %f783, %f782, %f781};
$L__BB0_55:
	mul.wide.u32 	%rd32, %r55, 2;
	add.s64 	%rd15, %rd1, %rd32;
	setp.eq.s32 	%p46, %r106, 0;
	mov.b32 	%r708, 40;
	wmma.store.d.sync.aligned.row.m16n16k16.shared.f32 	[%r6], {%f812, %f811, %f810, %f809, %f808, %f807, %f806, %f805}, %r708;
	add.s32 	%r709, %r6, 64;
	wmma.store.d.sync.aligned.row.m16n16k16.shared.f32 	[%r709], {%f804, %f803, %f802, %f801, %f800, %f799, %f798, %f797}, %r708;
	add.s32 	%r710, %r6, 2560;
	wmma.store.d.sync.aligned.row.m16n16k16.shared.f32 	[%r710], {%f796, %f795, %f794, %f793, %f792, %f791, %f790, %f789}, %r708;
	add.s32 	%r711, %r6, 2624;
	wmma.store.d.sync.aligned.row.m16n16k16.shared.f32 	[%r711], {%f788, %f787, %f786, %f785, %f784, %f783, %f782, %f781}, %r708;
	cvt.u64.u32 	%rd16, %r107;
	@%p46 bra 	$L__BB0_77;
	and.b32  	%r85, %r106, 3;
	setp.lt.u32 	%p47, %r106, 4;
	mov.b32 	%r793, 0;
	mov.u32 	%r792, %r793;
	@%p47 bra 	$L__BB0_67;
	and.b32  	%r793, %r106, -4;
	mov.b32 	%r789, 0;
	mov.b32 	%r788, -1;
	mov.u32 	%r792, %r789;
$L__BB0_58:
	.pragma "nounroll";
	add.s32 	%r90, %r788, 1;
	setp.eq.s32 	%p48, %r788, 15;
	sub.s32 	%r715, %r792, %r111;
	add.s32 	%r716, %r715, 32;
	selp.b32 	%r91, %r716, %r792, %p48;
	setp.ge.u32 	%p49, %r4, %r789;
	mad.lo.s32 	%r717, %r91, 40, %r4;
	shl.b32 	%r718, %r717, 2;
	add.s32 	%r92, %r6, %r718;
	@%p49 bra 	$L__BB0_60;
	mul.lo.s32 	%r719, %r788, %r90;
	shr.s32 	%r720, %r719, 1;
	ld.shared.f32 	%f646, [%r92];
	// begin inline asm
	{  cvt.rn.f16.f32 %rs17, %f646;}

	// end inline asm
	add.s32 	%r721, %r720, %r4;
	cvt.u64.u32 	%rd33, %r721;
	add.s64 	%rd34, %rd33, %rd16;
	shl.b64 	%rd35, %rd34, 1;
	add.s64 	%rd36, %rd15, %rd35;
	st.global.u16 	[%rd36], %rs17;
$L__BB0_60:
	setp.gt.u32 	%p50, %r4, %r789;
	@%p50 bra 	$L__BB0_62;
	add.s32 	%r722, %r788, 2;
	mul.lo.s32 	%r723, %r90, %r722;
	shr.u32 	%r724, %r723, 1;
	ld.shared.f32 	%f647, [%r92+160];
	// begin inline asm
	{  cvt.rn.f16.f32 %rs18, %f647;}

	// end inline asm
	add.s32 	%r725, %r724, %r4;
	cvt.u64.u32 	%rd37, %r725;
	add.s64 	%rd38, %rd37, %rd16;
	shl.b64 	%rd39, %rd38, 1;
	add.s64 	%rd40, %rd15, %rd39;
	st.global.u16 	[%rd40], %rs18;
$L__BB0_62:
	add.s32 	%r726, %r789, 2;
	add.s32 	%r93, %r788, 3;
	setp.ge.u32 	%p51, %r4, %r726;
	@%p51 bra 	$L__BB0_64;
	add.s32 	%r727, %r788, 2;
	mul.lo.s32 	%r728, %r727, %r93;
	shr.u32 	%r729, %r728, 1;
	ld.shared.f32 	%f648, [%r92+320];
	// begin inline asm
	{  cvt.rn.f16.f32 %rs19, %f648;}

	// end inline asm
	add.s32 	%r730, %r729, %r4;
	cvt.u64.u32 	%rd41, %r730;
	add.s64 	%rd42, %rd41, %rd16;
	shl.b64 	%rd43, %rd42, 1;
	add.s64 	%rd44, %rd15, %rd43;
	st.global.u16 	[%rd44], %rs19;
$L__BB0_64:
	add.s32 	%r731, %r789, 3;
	add.s32 	%r788, %r788, 4;
	setp.ge.u32 	%p52, %r4, %r731;
	@%p52 bra 	$L__BB0_66;
	mul.lo.s32 	%r732, %r93, %r788;
	shr.u32 	%r733, %r732, 1;
	ld.shared.f32 	%f649, [%r92+480];
	// begin inline asm
	{  cvt.rn.f16.f32 %rs20, %f649;}

	// end inline asm
	add.s32 	%r734, %r733, %r4;
	cvt.u64.u32 	%rd45, %r734;
	add.s64 	%rd46, %rd45, %rd16;
	shl.b64 	%rd47, %rd46, 1;
	add.s64 	%rd48, %rd15, %rd47;
	st.global.u16 	[%rd48], %rs20;
$L__BB0_66:
	add.s32 	%r789, %r789, 4;
	add.s32 	%r792, %r91, 4;
	setp.ne.s32 	%p53, %r789, %r793;
	@%p53 bra 	$L__BB0_58;
$L__BB0_67:
	setp.eq.s32 	%p54, %r85, 0;
	@%p54 bra 	$L__BB0_77;
	setp.eq.s32 	%p55, %r85, 1;
	@%p55 bra 	$L__BB0_74;
	setp.eq.s32 	%p56, %r793, 16;
	sub.s32 	%r735, %r792, %r111;
	add.s32 	%r736, %r735, 32;
	selp.b32 	%r99, %r736, %r792, %p56;
	setp.ge.u32 	%p57, %r4, %r793;
	@%p57 bra 	$L__BB0_71;
	add.s32 	%r737, %r793, -1;
	mul.lo.s32 	%r738, %r737, %r793;
	shr.s32 	%r739, %r738, 1;
	mad.lo.s32 	%r740, %r99, 40, %r4;
	shl.b32 	%r741, %r740, 2;
	add.s32 	%r742, %r6, %r741;
	ld.shared.f32 	%f650, [%r742];
	// begin inline asm
	{  cvt.rn.f16.f32 %rs21, %f650;}

	// end inline asm
	add.s32 	%r743, %r739, %r4;
	cvt.u64.u32 	%rd49, %r743;
	add.s64 	%rd50, %rd49, %rd16;
	shl.b64 	%rd51, %rd50, 1;
	add.s64 	%rd52, %rd15, %rd51;
	st.global.u16 	[%rd52], %rs21;
$L__BB0_71:
	add.s32 	%r100, %r99, 1;
	setp.gt.u32 	%p58, %r4, %r793;
	@%p58 bra 	$L__BB0_73;
	mad.lo.s32 	%r744, %r793, %r793, %r793;
	shr.s32 	%r745, %r744, 1;
	mad.lo.s32 	%r746, %r100, 40, %r4;
	shl.b32 	%r747, %r746, 2;
	add.s32 	%r748, %r6, %r747;
	ld.shared.f32 	%f651, [%r748];
	// begin inline asm
	{  cvt.rn.f16.f32 %rs22, %f651;}

	// end inline asm
	add.s32 	%r749, %r745, %r4;
	cvt.u64.u32 	%rd53, %r749;
	add.s64 	%rd54, %rd53, %rd16;
	shl.b64 	%rd55, %rd54, 1;
	add.s64 	%rd56, %rd15, %rd55;
	st.global.u16 	[%rd56], %rs22;
$L__BB0_73:
	add.s32 	%r792, %r100, 1;
	add.s32 	%r793, %r793, 2;
$L__BB0_74:
	and.b32  	%r750, %r106, 1;
	setp.eq.b32 	%p59, %r750, 1;
	not.pred 	%p60, %p59;
	@%p60 bra 	$L__BB0_77;
	setp.eq.s32 	%p61, %r793, 16;
	sub.s32 	%r751, %r792, %r111;
	add.s32 	%r752, %r751, 32;
	selp.b32 	%r105, %r752, %r792, %p61;
	setp.ge.u32 	%p62, %r4, %r793;
	@%p62 bra 	$L__BB0_77;
	add.s32 	%r753, %r793, -1;
	mul.lo.s32 	%r754, %r753, %r793;
	shr.s32 	%r755, %r754, 1;
	mad.lo.s32 	%r756, %r105, 40, %r4;
	shl.b32 	%r757, %r756, 2;
	add.s32 	%r758, %r6, %r757;
	ld.shared.f32 	%f652, [%r758];
	// begin inline asm
	{  cvt.rn.f16.f32 %rs23, %f652;}

	// end inline asm
	add.s32 	%r759, %r755, %r4;
	cvt.u64.u32 	%rd57, %r759;
	add.s64 	%rd58, %rd57, %rd16;
	shl.b64 	%rd59, %rd58, 1;
	add.s64 	%rd60, %rd15, %rd59;
	st.global.u16 	[%rd60], %rs23;
$L__BB0_77:
	ld.param.u32 	%r762, [_Z26dotBasedInteractFP16KernelILj4ELj128ELj2ELj8ELj136ELj40ELj32ELj5ELj16ELj4EEvPK6__halfPS0_jjjjjjjjjjj_param_12];
	setp.ge.u32 	%p63, %r4, %r762;
	@%p63 bra 	$L__BB0_79;
	add.s32 	%r760, %r4, %r112;
	add.s32 	%r761, %r760, -1;
	mul.wide.u32 	%rd61, %r761, 2;
	add.s64 	%rd62, %rd15, %rd61;
	st.global.u16 	[%rd62], %rs11;
$L__BB0_79:
	ret;

}
	// .globl	_Z15allclose_kernelI6__halfLj1024EEvPT_S2_mPfS3_
.visible .entry _Z15allclose_kernelI6__halfLj1024EEvPT_S2_mPfS3_(
	.param .u64 .ptr .align 1 _Z15allclose_kernelI6__halfLj1024EEvPT_S2_mPfS3__param_0,
	.param .u64 .ptr .align 1 _Z15allclose_kernelI6__halfLj1024EEvPT_S2_mPfS3__param_1,
	.param .u64 _Z15allclose_kernelI6__halfLj1024EEvPT_S2_mPfS3__param_2,
	.param .u64 .ptr .align 1 _Z15allclose_kernelI6__halfLj1024EEvPT_S2_mPfS3__param_3,
	.param .u64 .ptr .align 1 _Z15allclose_kernelI6__halfLj1024EEvPT_S2_mPfS3__param_4
)
.maxntid 1024
{
	.reg .pred 	%p<13>;
	.reg .b16 	%rs<11>;
	.reg .b32 	%r<10>;
	.reg .b32 	%f<31>;
	.reg .b64 	%rd<76>;

	ld.param.u64 	%rd47, [_Z15allclose_kernelI6__halfLj1024EEvPT_S2_mPfS3__param_0];
	ld.param.u64 	%rd48, [_Z15allclose_kernelI6__halfLj1024EEvPT_S2_mPfS3__param_1];
	ld.param.u64 	%rd46, [_Z15allclose_kernelI6__halfLj1024EEvPT_S2_mPfS3__param_2];
	ld.param.u64 	%rd49, [_Z15allclose_kernelI6__halfLj1024EEvPT_S2_mPfS3__param_3];
	ld.param.u64 	%rd50, [_Z15allclose_kernelI6__halfLj1024EEvPT_S2_mPfS3__param_4];
	cvta.to.global.u64 	%rd1, %rd50;
	cvta.to.global.u64 	%rd2, %rd49;
	cvta.to.global.u64 	%rd3, %rd48;
	cvta.to.global.u64 	%rd4, %rd47;
	mov.u32 	%r1, %tid.x;
	mov.u32 	%r2, %ntid.x;
	cvt.u64.u32 	%rd51, %r1;
	mul.lo.s64 	%rd5, %rd46, %rd51;
	cvt.u64.u32 	%rd6, %r2;
	and.b64  	%rd52, %rd5, -4294967296;
	setp.ne.s64 	%p1, %rd52, 0;
	@%p1 bra 	$L__BB1_2;
	cvt.u32.u64 	%r3, %rd6;
	cvt.u32.u64 	%r4, %rd5;
	div.u32 	%r5, %r4, %r3;
	cvt.u64.u32 	%rd63, %r5;
	bra.uni 	$L__BB1_3;
$L__BB1_2:
	div.u64 	%rd63, %rd5, %rd6;
$L__BB1_3:
	add.s32 	%r6, %r1, 1;
	cvt.u64.u32 	%rd53, %r6;
	mul.lo.s64 	%rd10, %rd46, %rd53;
	and.b64  	%rd54, %rd10, -4294967296;
	setp.ne.s64 	%p2, %rd54, 0;
	@%p2 bra 	$L__BB1_5;
	cvt.u32.u64 	%r7, %rd6;
	cvt.u32.u64 	%r8, %rd10;
	div.u32 	%r9, %r8, %r7;
	cvt.u64.u32 	%rd64, %r9;
	bra.uni 	$L__BB1_6;
$L__BB1_5:
	div.u64 	%rd64, %rd10, %rd6;
$L__BB1_6:
	setp.ge.u64 	%p3, %rd63, %rd64;
	@%p3 bra 	$L__BB1_13;
	sub.s64 	%rd55, %rd64, %rd63;
	and.b64  	%rd14, %rd55, 3;
	setp.eq.s64 	%p4, %rd14, 0;
	mov.u64 	%rd75, %rd63;
	@%p4 bra 	$L__BB1_10;
	shl.b64 	%rd56, %rd63, 2;
	add.s64 	%rd69, %rd1, %rd56;
	add.s64 	%rd68, %rd2, %rd56;
	shl.b64 	%rd57, %rd63, 1;
	add.s64 	%rd67, %rd3, %rd57;
	add.s64 	%rd66, %rd4, %rd57;
	neg.s64 	%rd65, %rd14;
	add.s64 	%rd75, %rd63, %rd14;
$L__BB1_9:
	.pragma "nounroll";
	ld.global.u16 	%rs1, [%rd66];
	// begin inline asm
	{  cvt.f32.f16 %f1, %rs1;}

	// end inline asm
	ld.global.u16 	%rs2, [%rd67];
	// begin inline asm
	{  cvt.f32.f16 %f2, %rs2;}

	// end inline asm
	sub.f32 	%f3, %f1, %f2;
	abs.f32 	%f4, %f3;
	st.global.f32 	[%rd68], %f4;
	setp.gt.f32 	%p5, %f1, 0f00000000;
	div.rn.f32 	%f5, %f4, %f1;
	selp.f32 	%f6, %f5, 0f00000000, %p5;
	st.global.f32 	[%rd69], %f6;
	add.s64 	%rd69, %rd69, 4;
	add.s64 	%rd68, %rd68, 4;
	add.s64 	%rd67, %rd67, 2;
	add.s64 	%rd66, %rd66, 2;
	add.s64 	%rd65, %rd65, 1;
	setp.ne.s64 	%p6, %rd65, 0;
	@%p6 bra 	$L__BB1_9;
$L__BB1_10:
	sub.s64 	%rd58, %rd63, %rd64;
	setp.gt.u64 	%p7, %rd58, -4;
	@%p7 bra 	$L__BB1_13;
	shl.b64 	%rd59, %rd75, 1;
	add.s64 	%rd60, %rd59, 4;
	add.s64 	%rd74, %rd4, %rd60;
	add.s64 	%rd73, %rd3, %rd60;
	shl.b64 	%rd61, %rd75, 2;
	add.s64 	%rd62, %rd61, 8;
	add.s64 	%rd72, %rd2, %rd62;
	add.s64 	%rd71, %rd1, %rd62;
$L__BB1_12:
	ld.global.u16 	%rs3, [%rd74+-4];
	// begin inline asm
	{  cvt.f32.f16 %f7, %rs3;}

	// end inline asm
	ld.global.u16 	%rs4, [%rd73+-4];
	// begin inline asm
	{  cvt.f32.f16 %f8, %rs4;}

	// end inline asm
	sub.f32 	%f15, %f7, %f8;
	abs.f32 	%f16, %f15;
	st.global.f32 	[%rd72+-8], %f16;
	setp.gt.f32 	%p8, %f7, 0f00000000;
	div.rn.f32 	%f17, %f16, %f7;
	selp.f32 	%f18, %f17, 0f00000000, %p8;
	st.global.f32 	[%rd71+-8], %f18;
	ld.global.u16 	%rs5, [%rd74+-2];
	// begin inline asm
	{  cvt.f32.f16 %f9, %rs5;}

	// end inline asm
	ld.global.u16 	%rs6, [%rd73+-2];
	// begin inline asm
	{  cvt.f32.f16 %f10, %rs6;}

	// end inline asm
	sub.f32 	%f19, %f9, %f10;
	abs.f32 	%f20, %f19;
	st.global.f32 	[%rd72+-4], %f20;
	setp.gt.f32 	%p9, %f9, 0f00000000;
	div.rn.f32 	%f21, %f20, %f9;
	selp.f32 	%f22, %f21, 0f00000000, %p9;
	st.global.f32 	[%rd71+-4], %f22;
	ld.global.u16 	%rs7, [%rd74];
	// begin inline asm
	{  cvt.f32.f16 %f11, %rs7;}

	// end inline asm
	ld.global.u16 	%rs8, [%rd73];
	// begin inline asm
	{  cvt.f32.f16 %f12, %rs8;}

	// end inline asm
	sub.f32 	%f23, %f11, %f12;
	abs.f32 	%f24, %f23;
	st.global.f32 	[%rd72], %f24;
	setp.gt.f32 	%p10, %f11, 0f00000000;
	div.rn.f32 	%f25, %f24, %f11;
	selp.f32 	%f26, %f25, 0f00000000, %p10;
	st.global.f32 	[%rd71], %f26;
	ld.global.u16 	%rs9, [%rd74+2];
	// begin inline asm
	{  cvt.f32.f16 %f13, %rs9;}

	// end inline asm
	ld.global.u16 	%rs10, [%rd73+2];
	// begin inline asm
	{  cvt.f32.f16 %f14, %rs10;}

	// end inline asm
	sub.f32 	%f27, %f13, %f14;
	abs.f32 	%f28, %f27;
	st.global.f32 	[%rd72+4], %f28;
	setp.gt.f32 	%p11, %f13, 0f00000000;
	div.rn.f32 	%f29, %f28, %f13;
	selp.f32 	%f30, %f29, 0f00000000, %p11;
	st.global.f32 	[%rd71+4], %f30;
	add.s64 	%rd75, %rd75, 4;
	add.s64 	%rd74, %rd74, 8;
	add.s64 	%rd73, %rd73, 8;
	add.s64 	%rd72, %rd72, 16;
	add.s64 	%rd71, %rd71, 16;
	setp.lt.u64 	%p12, %rd75, %rd64;
	@%p12 bra 	$L__BB1_12;
$L__BB1_13:
	ret;

}


// ===== COMPILED SASS (sm_100) =====

	.target	sm_100

	.elftype	@"ET_EXEC"


//--------------------- .note.nv.tkinfo           --------------------------
	.section	.note.nv.tkinfo,"",@"SHT_NOTE"
	.sectionflags	@"SHF_NOTE_NV_TKINFO"
	.tkinfo
        /*0018*/ 	.word	0x00000002
        /*0030*/ 	.string	""
        /*0030*/ 	.string	"ptxas"
        /*0030*/ 	.string	"Cuda compilation tools, release 13.0, V13.0.88"
        /*0030*/ 	.string	"Build cuda_13.0.r13.0/compiler.36424714_0"
        /*0030*/ 	.string	"-arch sm_100 -m 64 "



//--------------------- .note.nv.cuinfo           --------------------------
	.section	.note.nv.cuinfo,"",@"SHT_NOTE"
	.sectionflags	@"SHF_NOTE_NV_CUINFO"
        /*0018*/ 	.short	0x0002
        /*001a*/ 	.short	0x0064
        /*001c*/ 	.short	0x0082
	.zero		2


//--------------------- .nv.info                  --------------------------
	.section	.nv.info,"",@"SHT_CUDA_INFO"
	.align	4


	//----- nvinfo : EIATTR_REGCOUNT
	.align		4
        /*0000*/ 	.byte	0x04, 0x2f
        /*0002*/ 	.short	(.L_1 - .L_0)
	.align		4
.L_0:
        /*0004*/ 	.word	index@(_Z26dotBasedInteractFP16KernelILj4ELj128ELj2ELj8ELj136ELj40ELj32ELj5ELj16ELj4EEvPK6__halfPS0_jjjjjjjjjjj)
        /*0008*/ 	.word	0x00000038


	//----- nvinfo : EIATTR_FRAME_SIZE
	.align		4
.L_1:
        /*000c*/ 	.byte	0x04, 0x11
        /*000e*/ 	.short	(.L_3 - .L_2)
	.align		4
.L_2:
        /*0010*/ 	.word	index@(_Z26dotBasedInteractFP16KernelILj4ELj128ELj2ELj8ELj136ELj40ELj32ELj5ELj16ELj4EEvPK6__halfPS0_jjjjjjjjjjj)
        /*0014*/ 	.word	0x00000000


	//----- nvinfo : EIATTR_REGCOUNT
	.align		4
.L_3:
        /*0018*/ 	.byte	0x04, 0x2f
        /*001a*/ 	.short	(.L_5 - .L_4)
	.align		4
.L_4:
        /*001c*/ 	.word	index@(_Z15allclose_kernelI6__halfLj1024EEvPT_S2_mPfS3_)
        /*0020*/ 	.word	0x0000001d


	//----- nvinfo : EIATTR_FRAME_SIZE
	.align		4
.L_5:
        /*0024*/ 	.byte	0x04, 0x11
        /*0026*/ 	.short	(.L_7 - .L_6)
	.align		4
.L_6:
        /*0028*/ 	.word	index@($__internal_1_$__cuda_sm3x_div_rn_noftz_f32_slowpath)
        /*002c*/ 	.word	0x00000000


	//----- nvinfo : EIATTR_FRAME_SIZE
	.align		4
.L_7:
        /*0030*/ 	.byte	0x04, 0x11
        /*0032*/ 	.short	(.L_9 - .L_8)
	.align		4
.L_8:
        /*0034*/ 	.word	index@($__internal_0_$__cuda_sm20_div_u64)
        /*0038*/ 	.word	0x00000000


	//----- nvinfo : EIATTR_FRAME_SIZE
	.align		4
.L_9:
        /*003c*/ 	.byte	0x04, 0x11
        /*003e*/ 	.short	(.L_11 - .L_10)
	.align		4
.L_10:
        /*0040*/ 	.word	index@(_Z15allclose_kernelI6__halfLj1024EEvPT_S2_mPfS3_)
        /*0044*/ 	.word	0x00000000


	//----- nvinfo : EIATTR_MIN_STACK_SIZE
	.align		4
.L_11:
        /*0048*/ 	.byte	0x04, 0x12
        /*004a*/ 	.short	(.L_13 - .L_12)
	.align		4
.L_12:
        /*004c*/ 	.word	index@(_Z15allclose_kernelI6__halfLj1024EEvPT_S2_mPfS3_)
        /*0050*/ 	.word	0x00000000


	//----- nvinfo : EIATTR_MIN_STACK_SIZE
	.align		4
.L_13:
        /*0054*/ 	.byte	0x04, 0x12
        /*0056*/ 	.short	(.L_15 - .L_14)
	.align		4
.L_14:
        /*0058*/ 	.word	index@(_Z26dotBasedInteractFP16KernelILj4ELj128ELj2ELj8ELj136ELj40ELj32ELj5ELj16ELj4EEvPK6__halfPS0_jjjjjjjjjjj)
        /*005c*/ 	.word	0x00000000
.L_15:


//--------------------- .nv.compat                --------------------------
	.section	.nv.compat,"",@"SHT_CUDA_COMPAT_INFO"
	.align	4
        /*0000*/ 	.byte	0x02, 0x09, 0x00, 0x00, 0x02, 0x02, 0x01, 0x00, 0x02, 0x05, 0x05, 0x00, 0x03, 0x07, 0x01, 0x01
        /*0010*/ 	.byte	0x02, 0x03, 0x00, 0x00, 0x02, 0x06, 0x01, 0x00, 0x04, 0x0b, 0x08, 0x00, 0x01, 0x00, 0x00, 0x00
        /*0020*/ 	.byte	0x00, 0x00, 0x00, 0x00


//--------------------- .nv.info._Z15allclose_kernelI6__halfLj1024EEvPT_S2_mPfS3_ --------------------------
	.section	.nv.info._Z15allclose_kernelI6__halfLj1024EEvPT_S2_mPfS3_,"",@"SHT_CUDA_INFO"
	.sectionflags	@""
	.align	4


	//----- nvinfo : EIATTR_CUDA_API_VERSION
	.align		4
        /*0000*/ 	.byte	0x04, 0x37
        /*0002*/ 	.short	(.L_17 - .L_16)
.L_16:
        /*0004*/ 	.word	0x00000082


	//----- nvinfo : EIATTR_KPARAM_INFO
	.align		4
.L_17:
        /*0008*/ 	.byte	0x04, 0x17
        /*000a*/ 	.short	(.L_19 - .L_18)
.L_18:
        /*000c*/ 	.word	0x00000000
        /*0010*/ 	.short	0x0004
        /*0012*/ 	.short	0x0020
        /*0014*/ 	.byte	0x00, 0xf5, 0x21, 0x00


	//----- nvinfo : EIATTR_KPARAM_INFO
	.align		4
.L_19:
        /*0018*/ 	.byte	0x04, 0x17
        /*001a*/ 	.short	(.L_21 - .L_20)
.L_20:
        /*001c*/ 	.word	0x00000000
        /*0020*/ 	.short	0x0003
        /*0022*/ 	.short	0x0018
        /*0024*/ 	.byte	0x00, 0xf5, 0x21, 0x00


	//----- nvinfo : EIATTR_KPARAM_INFO
	.align		4
.L_21:
        /*0028*/ 	.byte	0x04, 0x17
        /*002a*/ 	.short	(.L_23 - .L_22)
.L_22:
        /*002c*/ 	.word	0x00000000
        /*0030*/ 	.short	0x0002
        /*0032*/ 	.short	0x0010
        /*0034*/ 	.byte	0x00, 0xf0, 0x21, 0x00


	//----- nvinfo : EIATTR_KPARAM_INFO
	.align		4
.L_23:
        /*0038*/ 	.byte	0x04, 0x17
        /*003a*/ 	.short	(.L_25 - .L_24)
.L_24:
        /*003c*/ 	.word	0x00000000
        /*0040*/ 	.short	0x0001
        /*0042*/ 	.short	0x0008
        /*0044*/ 	.byte	0x00, 0xf5, 0x21, 0x00


	//----- nvinfo : EIATTR_KPARAM_INFO
	.align		4
.L_25:
        /*0048*/ 	.byte	0x04, 0x17
        /*004a*/ 	.short	(.L_27 - .L_26)
.L_26:
        /*004c*/ 	.word	0x00000000
        /*0050*/ 	.short	0x0000
        /*0052*/ 	.short	0x0000
        /*0054*/ 	.byte	0x00, 0xf5, 0x21, 0x00


	//----- nvinfo : EIATTR_SPARSE_MMA_MASK
	.align		4
.L_27:
        /*0058*/ 	.byte	0x03, 0x50
        /*005a*/ 	.short	0x0000


	//----- nvinfo : EIATTR_MAXREG_COUNT
	.align		4
        /*005c*/ 	.byte	0x03, 0x1b
        /*005e*/ 	.short	0x0040


	//----- nvinfo : EIATTR_MERCURY_ISA_VERSION
	.align		4
        /*0060*/ 	.byte	0x03, 0x5f
        /*0062*/ 	.short	0x0101


	//----- nvinfo : EIATTR_VRC_CTA_INIT_COUNT
	.align		4
        /*0064*/ 	.byte	0x02, 0x4a
	.zero		1
	.zero		1


	//----- nvinfo : EIATTR_EXIT_INSTR_OFFSETS
	.align		4
        /*0068*/ 	.byte	0x04, 0x1c
        /*006a*/ 	.short	(.L_29 - .L_28)


	//   ....[0]....
.L_28:
        /*006c*/ 	.word	0x00000450


	//   ....[1]....
        /*0070*/ 	.word	0x000008d0


	//   ....[2]....
        /*0074*/ 	.word	0x000010f0


	//----- nvinfo : EIATTR_MAX_THREADS
	.align		4
.L_29:
        /*0078*/ 	.byte	0x04, 0x05
        /*007a*/ 	.short	(.L_31 - .L_30)
.L_30:
        /*007c*/ 	.word	0x00000400
        /*0080*/ 	.word	0x00000001
        /*0084*/ 	.word	0x00000001


	//----- nvinfo : EIATTR_CRS_STACK_SIZE
	.align		4
.L_31:
        /*0088*/ 	.byte	0x04, 0x1e
        /*008a*/ 	.short	(.L_33 - .L_32)
.L_32:
        /*008c*/ 	.word	0x00000000


	//----- nvinfo : EIATTR_CBANK_PARAM_SIZE
	.align		4
.L_33:
        /*0090*/ 	.byte	0x03, 0x19
        /*0092*/ 	.short	0x0028


	//----- nvinfo : EIATTR_PARAM_CBANK
	.align		4
        /*0094*/ 	.byte	0x04, 0x0a
        /*0096*/ 	.short	(.L_35 - .L_34)
	.align		4
.L_34:
        /*0098*/ 	.word	index@(.nv.constant0._Z15allclose_kernelI6__halfLj1024EEvPT_S2_mPfS3_)
        /*009c*/ 	.short	0x0380
        /*009e*/ 	.short	0x0028


	//----- nvinfo : EIATTR_SW_WAR
	.align		4
.L_35:
        /*00a0*/ 	.byte	0x04, 0x36
        /*00a2*/ 	.short	(.L_37 - .L_36)
.L_36:
        /*00a4*/ 	.word	0x00000008
.L_37:


//--------------------- .nv.info._Z26dotBasedInteractFP16KernelILj4ELj128ELj2ELj8ELj136ELj40ELj32ELj5ELj16ELj4EEvPK6__halfPS0_jjjjjjjjjjj --------------------------
	.section	.nv.info._Z26dotBasedInteractFP16KernelILj4ELj128ELj2ELj8ELj136ELj40ELj32ELj5ELj16ELj4EEvPK6__halfPS0_jjjjjjjjjjj,"",@"SHT_CUDA_INFO"
	.sectionflags	@""
	.align	4


	//----- nvinfo : EIATTR_CUDA_API_VERSION
	.align		4
        /*0000*/ 	.byte	0x04, 0x37
        /*0002*/ 	.short	(.L_39 - .L_38)
.L_38:
        /*0004*/ 	.word	0x00000082


	//----- nvinfo : EIATTR_KPARAM_INFO
	.align		4
.L_39:
        /*0008*/ 	.byte	0x04, 0x17
        /*000a*/ 	.short	(.L_41 - .L_40)
.L_40:
        /*000c*/ 	.word	0x00000000
        /*0010*/ 	.short	0x000c
        /*0012*/ 	.short	0x0038
        /*0014*/ 	.byte	0x00, 0xf0, 0x11, 0x00


	//----- nvinfo : EIATTR_KPARAM_INFO
	.align		4
.L_41:
        /*0018*/ 	.byte	0x04, 0x17
        /*001a*/ 	.short	(.L_43 - .L_42)
.L_42:
        /*001c*/ 	.word	0x00000000
        /*0020*/ 	.short	0x000b
        /*0022*/ 	.short	0x0034
        /*0024*/ 	.byte	0x00, 0xf0, 0x11, 0x00


	//----- nvinfo : EIATTR_KPARAM_INFO
	.align		4
.L_43:
        /*0028*/ 	.byte	0x04, 0x17
        /*002a*/ 	.short	(.L_45 - .L_44)
.L_44:
        /*002c*/ 	.word	0x00000000
        /*0030*/ 	.short	0x000a
        /*0032*/ 	.short	0x0030
        /*0034*/ 	.byte	0x00, 0xf0, 0x11, 0x00


	//----- nvinfo : EIATTR_KPARAM_INFO
	.align		4
.L_45:
        /*0038*/ 	.byte	0x04, 0x17
        /*003a*/ 	.short	(.L_47 - .L_46)
.L_46:
        /*003c*/ 	.word	0x00000000
        /*0040*/ 	.short	0x0009
        /*0042*/ 	.short	0x002c
        /*0044*/ 	.byte	0x00, 0xf0, 0x11, 0x00


	//----- nvinfo : EIATTR_KPARAM_INFO
	.align		4
.L_47:
        /*0048*/ 	.byte	0x04, 0x17
        /*004a*/ 	.short	(.L_49 - .L_48)
.L_48:
        /*004c*/ 	.word	0x00000000
        /*0050*/ 	.short	0x0008
        /*0052*/ 	.short	0x0028
        /*0054*/ 	.byte	0x00, 0xf0, 0x11, 0x00


	//----- nvinfo : EIATTR_KPARAM_INFO
	.align		4
.L_49:
        /*0058*/ 	.byte	0x04, 0x17
        /*005a*/ 	.short	(.L_51 - .L_50)
.L_50:
        /*005c*/ 	.word	0x00000000
        /*0060*/ 	.short	0x0007
        /*0062*/ 	.short	0x0024
        /*0064*/ 	.byte	0x00, 0xf0, 0x11, 0x00


	//----- nvinfo : EIATTR_KPARAM_INFO
	.align		4
.L_51:
        /*0068*/ 	.byte	0x04, 0x17
        /*006a*/ 	.short	(.L_53 - .L_52)
.L_52:
        /*006c*/ 	.word	0x00000000
        /*0070*/ 	.short	0x0006
        /*0072*/ 	.short	0x0020
        /*0074*/ 	.byte	0x00, 0xf0, 0x11, 0x00


	//----- nvinfo : EIATTR_KPARAM_INFO
	.align		4
.L_53:
        /*0078*/ 	.byte	0x04, 0x17
        /*007a*/ 	.short	(.L_55 - .L_54)
.L_54:
        /*007c*/ 	.word	0x00000000
        /*0080*/ 	.short	0x0005
        /*0082*/ 	.short	0x001c
        /*0084*/ 	.byte	0x00, 0xf0, 0x11, 0x00


	//----- nvinfo : EIATTR_KPARAM_INFO
	.align		4
.L_55:
        /*0088*/ 	.byte	0x04, 0x17
        /*008a*/ 	.short	(.L_57 - .L_56)
.L_56:
        /*008c*/ 	.word	0x00000000
        /*0090*/ 	.short	0x0004
        /*0092*/ 	.short	0x0018
        /*0094*/ 	.byte	0x00, 0xf0, 0x11, 0x00


	//----- nvinfo : EIATTR_KPARAM_INFO
	.align		4
.L_57:
        /*0098*/ 	.byte	0x04, 0x17
        /*009a*/ 	.short	(.L_59 - .L_58)
.L_58:
        /*009c*/ 	.word	0x00000000
        /*00a0*/ 	.short	0x0003
        /*00a2*/ 	.short	0x0014
        /*00a4*/ 	.byte	0x00, 0xf0, 0x11, 0x00


	//----- nvinfo : EIATTR_KPARAM_INFO
	.align		4
.L_59:
        /*00a8*/ 	.byte	0x04, 0x17
        /*00aa*/ 	.short	(.L_61 - .L_60)
.L_60:
        /*00ac*/ 	.word	0x00000000
        /*00b0*/ 	.short	0x0002
        /*00b2*/ 	.short	0x0010
        /*00b4*/ 	.byte	0x00, 0xf0, 0x11, 0x00


	//----- nvinfo : EIATTR_KPARAM_INFO
	.align		4
.L_61:
        /*00b8*/ 	.byte	0x04, 0x17
        /*00ba*/ 	.short	(.L_63 - .L_62)
.L_62:
        /*00bc*/ 	.word	0x00000000
        /*00c0*/ 	.short	0x0001
        /*00c2*/ 	.short	0x0008
        /*00c4*/ 	.byte	0x00, 0xf5, 0x21, 0x00


	//----- nvinfo : EIATTR_KPARAM_INFO
	.align		4
.L_63:
        /*00c8*/ 	.byte	0x04, 0x17
        /*00ca*/ 	.short	(.L_65 - .L_64)
.L_64:
        /*00cc*/ 	.word	0x00000000
        /*00d0*/ 	.short	0x0000
        /*00d2*/ 	.short	0x0000
        /*00d4*/ 	.byte	0x00, 0xf5, 0x21, 0x00


	//----- nvinfo : EIATTR_SPARSE_MMA_MASK
	.align		4
.L_65:
        /*00d8*/ 	.byte	0x03, 0x50
        /*00da*/ 	.short	0x0000


	//----- nvinfo : EIATTR_WMMA_USED
	.align		4
        /*00dc*/ 	.byte	0x01, 0x2b
	.zero		2


	//----- nvinfo : EIATTR_MAXREG_COUNT
	.align		4
        /*00e0*/ 	.byte	0x03, 0x1b
        /*00e2*/ 	.short	0x00ff


	//----- nvinfo : EIATTR_MERCURY_ISA_VERSION
	.align		4
        /*00e4*/ 	.byte	0x03, 0x5f
        /*00e6*/ 	.short	0x0101


	//----- nvinfo : EIATTR_COOP_GROUP_MASK_REGIDS
	.align		4
        /*00e8*/ 	.byte	0x04, 0x29
        /*00ea*/ 	.short	(.L_67 - .L_66)


	//   ....[0]....
.L_66:
        /*00ec*/ 	.word	0xffffffff


	//----- nvinfo : EIATTR_COOP_GROUP_INSTR_OFFSETS
	.align		4
.L_67:
        /*00f0*/ 	.byte	0x04, 0x28
        /*00f2*/ 	.short	(.L_69 - .L_68)


	//   ....[0]....
.L_68:
        /*00f4*/ 	.word	0x000012a0


	//----- nvinfo : EIATTR_VRC_CTA_INIT_COUNT
	.align		4
.L_69:
        /*00f8*/ 	.byte	0x02, 0x4a
	.zero		1
	.zero		1


	//----- nvinfo : EIATTR_EXIT_INSTR_OFFSETS
	.align		4
        /*00fc*/ 	.byte	0x04, 0x1c
        /*00fe*/ 	.short	(.L_71 - .L_70)


	//   ....[0]....
.L_70:
        /*0100*/ 	.word	0x00000080


	//   ....[1]....
        /*0104*/ 	.word	0x00004000


	//   ....[2]....
        /*0108*/ 	.word	0x00004050


	//----- nvinfo : EIATTR_MAX_THREADS
	.align		4
.L_71:
        /*010c*/ 	.byte	0x04, 0x05
        /*010e*/ 	.short	(.L_73 - .L_72)
.L_72:
        /*0110*/ 	.word	0x00000080
        /*0114*/ 	.word	0x00000001
        /*0118*/ 	.word	0x00000001


	//----- nvinfo : EIATTR_CRS_STACK_SIZE
	.align		4
.L_73:
        /*011c*/ 	.byte	0x04, 0x1e
        /*011e*/ 	.short	(.L_75 - .L_74)
.L_74:
        /*0120*/ 	.word	0x00000000


	//----- nvinfo : EIATTR_CBANK_PARAM_SIZE
	.align		4
.L_75:
        /*0124*/ 	.byte	0x03, 0x19
        /*0126*/ 	.short	0x003c


	//----- nvinfo : EIATTR_PARAM_CBANK
	.align		4
        /*0128*/ 	.byte	0x04, 0x0a
        /*012a*/ 	.short	(.L_77 - .L_76)
	.align		4
.L_76:
        /*012c*/ 	.word	index@(.nv.constant0._Z26dotBasedInteractFP16KernelILj4ELj128ELj2ELj8ELj136ELj40ELj32ELj5ELj16ELj4EEvPK6__halfPS0_jjjjjjjjjjj)
        /*0130*/ 	.short	0x0380
        /*0132*/ 	.short	0x003c


	//----- nvinfo : EIATTR_SW_WAR
	.align		4
.L_77:
        /*0134*/ 	.byte	0x04, 0x36
        /*0136*/ 	.short	(.L_79 - .L_78)
.L_78:
        /*0138*/ 	.word	0x00000008
.L_79:


//--------------------- .nv.callgraph             --------------------------
	.section	.nv.callgraph,"",@"SHT_CUDA_CALLGRAPH"
	.align	4
	.sectionentsize	8
	.align		4
        /*0000*/ 	.word	0x00000000
	.align		4
        /*0004*/ 	.word	0xffffffff
	.align		4
        /*0008*/ 	.word	0x00000000
	.align		4
        /*000c*/ 	.word	0xfffffffe
	.align		4
        /*0010*/ 	.word	0x00000000
	.align		4
        /*0014*/ 	.word	0xfffffffd
	.align		4
        /*0018*/ 	.word	0x00000000
	.align		4
        /*001c*/ 	.word	0xfffffffc


//--------------------- .text._Z15allclose_kernelI6__halfLj1024EEvPT_S2_mPfS3_ --------------------------
	.section	.text._Z15allclose_kernelI6__halfLj1024EEvPT_S2_mPfS3_,"ax",@progbits
	.align	128
        .global         _Z15allclose_kernelI6__halfLj1024EEvPT_S2_mPfS3_
        .type           _Z15allclose_kernelI6__halfLj1024EEvPT_S2_mPfS3_,@function
        .size           _Z15allclose_kernelI6__halfLj1024EEvPT_S2_mPfS3_,(.L_x_89 - _Z15allclose_kernelI6__halfLj1024EEvPT_S2_mPfS3_)
        .other          _Z15allclose_kernelI6__halfLj1024EEvPT_S2_mPfS3_,@"STO_CUDA_ENTRY STV_DEFAULT"
_Z15allclose_kernelI6__halfLj1024EEvPT_S2_mPfS3_:
.text._Z15allclose_kernelI6__halfLj1024EEvPT_S2_mPfS3_:
[----:B------:R-:W-:Y:S01]  /*0000*/  LDC R1, c[0x0][0x37c] ;  /* 0x0000df00ff017b82 */ /* 0x000fe20000000800 */
[----:B------:R-:W0:Y:S01]  /*0010*/  S2R R0, SR_TID.X ;  /* 0x0000000000007919 */ /* 0x000e220000002100 */
[----:B------:R-:W0:Y:S01]  /*0020*/  LDCU.64 UR6, c[0x0][0x390] ;  /* 0x00007200ff0677ac */ /* 0x000e220008000a00 */
[----:B------:R-:W-:Y:S01]  /*0030*/  BSSY.RECONVERGENT B0, `(.L_x_0) ;  /* 0x0000020000007945 */ /* 0x000fe20003800200 */
[----:B------:R-:W1:Y:S01]  /*0040*/  LDCU UR5, c[0x0][0x360] ;  /* 0x00006c00ff0577ac */ /* 0x000e620008000800 */
[----:B------:R-:W-:Y:S01]  /*0050*/  UMOV UR4, URZ ;  /* 0x000000ff00047c82 */ /* 0x000fe20008000000 */
[----:B0-----:R-:W-:-:S04]  /*0060*/  IMAD.WIDE.U32 R6, R0, UR6, RZ ;  /* 0x0000000600067c25 */ /* 0x001fc8000f8e00ff */
[----:B------:R-:W-:-:S05]  /*0070*/  IMAD R2, R0, UR7, R7 ;  /* 0x0000000700027c24 */ /* 0x000fca000f8e0207 */
[----:B------:R-:W-:-:S13]  /*0080*/  ISETP.NE.U32.AND P0, PT, R2, RZ, PT ;  /* 0x000000ff0200720c */ /* 0x000fda0003f05070 */
[----:B-1----:R-:W-:Y:S05]  /*0090*/  @P0 BRA `(.L_x_1) ;  /* 0x0000000000500947 */ /* 0x002fea0003800000 */
[----:B------:R-:W0:Y:S01]  /*00a0*/  I2F.U32.RP R4, UR5 ;  /* 0x0000000500047d06 */ /* 0x000e220008209000 */
[----:B------:R-:W-:Y:S01]  /*00b0*/  ISETP.NE.U32.AND P2, PT, RZ, UR5, PT ;  /* 0x00000005ff007c0c */ /* 0x000fe2000bf45070 */
[----:B------:R-:W-:-:S06]  /*00c0*/  IMAD.MOV.U32 R9, RZ, RZ, RZ ;  /* 0x000000ffff097224 */ /* 0x000fcc00078e00ff */
[----:B0-----:R-:W0:Y:S02]  /*00d0*/  MUFU.RCP R4, R4 ;  /* 0x0000000400047308 */ /* 0x001e240000001000 */
[----:B0-----:R-:W-:-:S06]  /*00e0*/  VIADD R2, R4, 0xffffffe ;  /* 0x0ffffffe04027836 */ /* 0x001fcc0000000000 */
[----:B------:R0:W1:Y:S02]  /*00f0*/  F2I.FTZ.U32.TRUNC.NTZ R3, R2 ;  /* 0x0000000200037305 */ /* 0x000064000021f000 */
[----:B0-----:R-:W-:Y:S02]  /*0100*/  IMAD.MOV.U32 R2, RZ, RZ, RZ ;  /* 0x000000ffff027224 */ /* 0x001fe400078e00ff */
[----:B-1----:R-:W-:-:S04]  /*0110*/  IMAD.MOV R5, RZ, RZ, -R3 ;  /* 0x000000ffff057224 */ /* 0x002fc800078e0a03 */
[----:B------:R-:W-:-:S04]  /*0120*/  IMAD R5, R5, UR5, RZ ;  /* 0x0000000505057c24 */ /* 0x000fc8000f8e02ff */
[----:B------:R-:W-:-:S06]  /*0130*/  IMAD.HI.U32 R3, R3, R5, R2 ;  /* 0x0000000503037227 */ /* 0x000fcc00078e0002 */
[----:B------:R-:W-:-:S04]  /*0140*/  IMAD.HI.U32 R8, R3, R6, RZ ;  /* 0x0000000603087227 */ /* 0x000fc800078e00ff */
[----:B------:R-:W-:-:S04]  /*0150*/  IMAD.MOV R3, RZ, RZ, -R8 ;  /* 0x000000ffff037224 */ /* 0x000fc800078e0a08 */
[----:B------:R-:W-:-:S05]  /*0160*/  IMAD R6, R3, UR5, R6 ;  /* 0x0000000503067c24 */ /* 0x000fca000f8e0206 */
[----:B------:R-:W-:-:S13]  /*0170*/  ISETP.GE.U32.AND P0, PT, R6, UR5, PT ;  /* 0x0000000506007c0c */ /* 0x000fda000bf06070 */
[----:B------:R-:W-:Y:S01]  /*0180*/  @P0 IADD3 R6, PT, PT, R6, -UR5, RZ ;  /* 0x8000000506060c10 */ /* 0x000fe2000fffe0ff */
[----:B------:R-:W-:-:S03]  /*0190*/  @P0 VIADD R8, R8, 0x1 ;  /* 0x0000000108080836 */ /* 0x000fc60000000000 */
[----:B------:R-:W-:-:S13]  /*01a0*/  ISETP.GE.U32.AND P1, PT, R6, UR5, PT ;  /* 0x0000000506007c0c */ /* 0x000fda000bf26070 */
[----:B------:R-:W-:Y:S01]  /*01b0*/  @P1 VIADD R8, R8, 0x1 ;  /* 0x0000000108081836 */ /* 0x000fe20000000000 */
[----:B------:R-:W-:Y:S01]  /*01c0*/  @!P2 LOP3.LUT R8, RZ, UR5, RZ, 0x33, !PT ;  /* 0x00000005ff08ac12 */ /* 0x000fe2000f8e33ff */
[----:B------:R-:W-:Y:S06]  /*01d0*/  BRA `(.L_x_2) ;  /* 0x0000000000147947 */ /* 0x000fec0003800000 */
.L_x_1:
[----:B------:R-:W-:Y:S01]  /*01e0*/  IMAD.U32 R10, RZ, RZ, UR5 ;  /* 0x00000005ff0a7e24 */ /* 0x000fe2000f8e00ff */
[----:B------:R-:W-:-:S07]  /*01f0*/  MOV R4, 0x210 ;  /* 0x0000021000047802 */ /* 0x000fce0000000f00 */
[----:B------:R-:W-:Y:S05]  /*0200*/  CALL.REL.NOINC `($__internal_0_$__cuda_sm20_div_u64) ;  /* 0x0000000c00bc7944 */ /* 0x000fea0003c00000 */
[----:B------:R-:W-:Y:S01]  /*0210*/  MOV R8, R16 ;  /* 0x0000001000087202 */ /* 0x000fe20000000f00 */
[----:B------:R-:W-:-:S07]  /*0220*/  IMAD.MOV.U32 R9, RZ, RZ, R17 ;  /* 0x000000ffff097224 */ /* 0x000fce00078e0011 */
.L_x_2:
[----:B------:R-:W-:Y:S05]  /*0230*/  BSYNC.RECONVERGENT B0 ;  /* 0x0000000000007941 */ /* 0x000fea0003800200 */
.L_x_0:
[----:B------:R-:W0:Y:S01]  /*0240*/  LDCU.64 UR6, c[0x0][0x390] ;  /* 0x00007200ff0677ac */ /* 0x000e220008000a00 */
[----:B------:R-:W-:Y:S01]  /*0250*/  VIADD R3, R0, 0x1 ;  /* 0x0000000100037836 */ /* 0x000fe20000000000 */
[----:B------:R-:W-:Y:S03]  /*0260*/  BSSY.RECONVERGENT B0, `(.L_x_3) ;  /* 0x000001c000007945 */ /* 0x000fe60003800200 */
[----:B0-----:R-:W-:-:S04]  /*0270*/  IMAD.WIDE.U32 R6, R3, UR6, RZ ;  /* 0x0000000603067c25 */ /* 0x001fc8000f8e00ff */
[----:B------:R-:W-:-:S05]  /*0280*/  IMAD R2, R3, UR7, R7 ;  /* 0x0000000703027c24 */ /* 0x000fca000f8e0207 */
[----:B------:R-:W-:-:S13]  /*0290*/  ISETP.NE.U32.AND P0, PT, R2, RZ, PT ;  /* 0x000000ff0200720c */ /* 0x000fda0003f05070 */
[----:B------:R-:W-:Y:S05]  /*02a0*/  @P0 BRA `(.L_x_4) ;  /* 0x0000000000500947 */ /* 0x000fea0003800000 */
[----:B------:R-:W0:Y:S01]  /*02b0*/  I2F.U32.RP R0, UR5 ;  /* 0x0000000500007d06 */ /* 0x000e220008209000 */
[----:B------:R-:W-:Y:S02]  /*02c0*/  ISETP.NE.U32.AND P2, PT, RZ, UR5, PT ;  /* 0x00000005ff007c0c */ /* 0x000fe4000bf45070 */
[----:B------:R-:W-:-:S05]  /*02d0*/  MOV R17, RZ ;  /* 0x000000ff00117202 */ /* 0x000fca0000000f00 */
[----:B0-----:R-:W0:Y:S02]  /*02e0*/  MUFU.RCP R0, R0 ;  /* 0x0000000000007308 */ /* 0x001e240000001000 */
[----:B0-----:R-:W-:-:S06]  /*02f0*/  VIADD R2, R0, 0xffffffe ;  /* 0x0ffffffe00027836 */ /* 0x001fcc0000000000 */
[----:B------:R0:W1:Y:S02]  /*0300*/  F2I.FTZ.U32.TRUNC.NTZ R3, R2 ;  /* 0x0000000200037305 */ /* 0x000064000021f000 */
[----:B0-----:R-:W-:Y:S02]  /*0310*/  HFMA2 R2, -RZ, RZ, 0, 0 ;  /* 0x00000000ff027431 */ /* 0x001fe400000001ff */
[----:B-1----:R-:W-:-:S04]  /*0320*/  IMAD.MOV R5, RZ, RZ, -R3 ;  /* 0x000000ffff057224 */ /* 0x002fc800078e0a03 */
[----:B------:R-:W-:-:S04]  /*0330*/  IMAD R5, R5, UR5, RZ ;  /* 0x0000000505057c24 */ /* 0x000fc8000f8e02ff */
[----:B------:R-:W-:-:S06]  /*0340*/  IMAD.HI.U32 R5, R3, R5, R2 ;  /* 0x0000000503057227 */ /* 0x000fcc00078e0002 */
[----:B------:R-:W-:-:S04]  /*0350*/  IMAD.HI.U32 R16, R5, R6, RZ ;  /* 0x0000000605107227 */ /* 0x000fc800078e00ff */
[----:B------:R-:W-:-:S04]  /*0360*/  IMAD.MOV R3, RZ, RZ, -R16 ;  /* 0x000000ffff037224 */ /* 0x000fc800078e0a10 */
[----:B------:R-:W-:-:S05]  /*0370*/  IMAD R6, R3, UR5, R6 ;  /* 0x0000000503067c24 */ /* 0x000fca000f8e0206 */
[----:B------:R-:W-:-:S13]  /*0380*/  ISETP.GE.U32.AND P0, PT, R6, UR5, PT ;  /* 0x0000000506007c0c */ /* 0x000fda000bf06070 */
[----:B------:R-:W-:Y:S02]  /*0390*/  @P0 VIADD R6, R6, -UR5 ;  /* 0x8000000506060c36 */ /* 0x000fe40008000000 */
[----:B------:R-:W-:-:S03]  /*03a0*/  @P0 VIADD R16, R16, 0x1 ;  /* 0x0000000110100836 */ /* 0x000fc60000000000 */
[----:B------:R-:W-:-:S13]  /*03b0*/  ISETP.GE.U32.AND P1, PT, R6, UR5, PT ;  /* 0x0000000506007c0c */ /* 0x000fda000bf26070 */
[----:B------:R-:W-:Y:S01]  /*03c0*/  @P1 VIADD R16, R16, 0x1 ;  /* 0x0000000110101836 */ /* 0x000fe20000000000 */
[----:B------:R-:W-:Y:S01]  /*03d0*/  @!P2 LOP3.LUT R16, RZ, UR5, RZ, 0x33, !PT ;  /* 0x00000005ff10ac12 */ /* 0x000fe2000f8e33ff */
[----:B------:R-:W-:Y:S06]  /*03e0*/  BRA `(.L_x_5) ;  /* 0x00000000000c7947 */ /* 0x000fec0003800000 */
.L_x_4:
[----:B------:R-:W-:Y:S01]  /*03f0*/  IMAD.U32 R10, RZ, RZ, UR5 ;  /* 0x00000005ff0a7e24 */ /* 0x000fe2000f8e00ff */
[----:B------:R-:W-:-:S07]  /*0400*/  MOV R4, 0x420 ;  /* 0x0000042000047802 */ /* 0x000fce0000000f00 */
[----:B------:R-:W-:Y:S05]  /*0410*/  CALL.REL.NOINC `($__internal_0_$__cuda_sm20_div_u64) ;  /* 0x0000000c00387944 */ /* 0x000fea0003c00000 */
.L_x_5:
[----:B------:R-:W-:Y:S05]  /*0420*/  BSYNC.RECONVERGENT B0 ;  /* 0x0000000000007941 */ /* 0x000fea0003800200 */
.L_x_3:
[----:B------:R-:W-:-:S04]  /*0430*/  ISETP.GE.U32.AND P0, PT, R8, R16, PT ;  /* 0x000000100800720c */ /* 0x000fc80003f06070 */
[----:B------:R-:W-:-:S13]  /*0440*/  ISETP.GE.U32.AND.EX P0, PT, R9, R17, PT, P0 ;  /* 0x000000110900720c */ /* 0x000fda0003f06100 */
[----:B------:R-:W-:Y:S05]  /*0450*/  @P0 EXIT ;  /* 0x000000000000094d */ /* 0x000fea0003800000 */
[--C-:B------:R-:W-:Y:S01]  /*0460*/  IMAD.IADD R0, R16, 0x1, -R8.reuse ;  /* 0x0000000110007824 */ /* 0x100fe200078e0a08 */
[----:B------:R-:W0:Y:S01]  /*0470*/  LDCU.64 UR4, c[0x0][0x358] ;  /* 0x00006b00ff0477ac */ /* 0x000e220008000a00 */
[----:B------:R-:W-:Y:S01]  /*0480*/  BSSY.RECONVERGENT B0, `(.L_x_6) ;  /* 0x0000040000007945 */ /* 0x000fe20003800200 */
[----:B------:R-:W-:Y:S02]  /*0490*/  IMAD.MOV.U32 R2, RZ, RZ, R8 ;  /* 0x000000ffff027224 */ /* 0x000fe400078e0008 */
[----:B------:R-:W-:Y:S01]  /*04a0*/  LOP3.LUT R13, R0, 0x3, RZ, 0xc0, !PT ;  /* 0x00000003000d7812 */ /* 0x000fe200078ec0ff */
[----:B------:R-:W-:-:S03]  /*04b0*/  IMAD.MOV.U32 R5, RZ, RZ, R9 ;  /* 0x000000ffff057224 */ /* 0x000fc600078e0009 */
[----:B------:R-:W-:-:S04]  /*04c0*/  ISETP.NE.U32.AND P0, PT, R13, RZ, PT ;  /* 0x000000ff0d00720c */ /* 0x000fc80003f05070 */
[----:B------:R-:W-:-:S13]  /*04d0*/  ISETP.NE.AND.EX P0, PT, RZ, RZ, PT, P0 ;  /* 0x000000ffff00720c */ /* 0x000fda0003f05300 */
[----:B0-----:R-:W-:Y:S05]  /*04e0*/  @!P0 BRA `(.L_x_7) ;  /* 0x0000000000e48947 */ /* 0x001fea0003800000 */
[----:B------:R-:W0:Y:S01]  /*04f0*/  LDCU.64 UR6, c[0x0][0x3a0] ;  /* 0x00007400ff0677ac */ /* 0x000e220008000a00 */
[C---:B------:R-:W-:Y:S01]  /*0500*/  IMAD.SHL.U32 R22, R8.reuse, 0x4, RZ ;  /* 0x0000000408167824 */ /* 0x040fe200078e00ff */
[C---:B------:R-:W-:Y:S01]  /*0510*/  SHF.L.U32 R18, R8.reuse, 0x1, RZ ;  /* 0x0000000108127819 */ /* 0x040fe200000006ff */
[----:B------:R-:W1:Y:S01]  /*0520*/  LDCU.128 UR12, c[0x0][0x380] ;  /* 0x00007000ff0c77ac */ /* 0x000e620008000c00 */
[CC--:B------:R-:W-:Y:S02]  /*0530*/  IADD3 R2, P4, PT, R8.reuse, R13.reuse, RZ ;  /* 0x0000000d08027210 */ /* 0x0c0fe40007f9e0ff */
[----:B------:R-:W-:Y:S01]  /*0540*/  IADD3 R13, P5, PT, RZ, -R13, RZ ;  /* 0x8000000dff0d7210 */ /* 0x000fe20007fbe0ff */
[----:B------:R-:W2:Y:S01]  /*0550*/  LDCU.64 UR8, c[0x0][0x398] ;  /* 0x00007300ff0877ac */ /* 0x000ea20008000a00 */
[C-C-:B------:R-:W-:Y:S01]  /*0560*/  SHF.L.U64.HI R23, R8.reuse, 0x2, R9.reuse ;  /* 0x0000000208177819 */ /* 0x140fe20000010209 */
[--C-:B------:R-:W-:Y:S01]  /*0570*/  IMAD.X R5, RZ, RZ, R9.reuse, P4 ;  /* 0x000000ffff057224 */ /* 0x100fe200020e0609 */
[----:B------:R-:W-:Y:S01]  /*0580*/  SHF.L.U64.HI R19, R8, 0x1, R9 ;  /* 0x0000000108137819 */ /* 0x000fe20000010209 */
[----:B------:R-:W-:Y:S01]  /*0590*/  IMAD.X R24, RZ, RZ, -0x1, P5 ;  /* 0xffffffffff187424 */ /* 0x000fe200028e06ff */
[----:B0-----:R-:W-:-:S02]  /*05a0*/  IADD3 R20, P0, PT, R22, UR6, RZ ;  /* 0x0000000616147c10 */ /* 0x001fc4000ff1e0ff */
[C---:B-1----:R-:W-:Y:S02]  /*05b0*/  IADD3 R14, P2, PT, R18.reuse, UR14, RZ ;  /* 0x0000000e120e7c10 */ /* 0x042fe4000ff5e0ff */
[----:B------:R-:W-:Y:S02]  /*05c0*/  IADD3 R18, P3, PT, R18, UR12, RZ ;  /* 0x0000000c12127c10 */ /* 0x000fe4000ff7e0ff */
[----:B--2---:R-:W-:Y:S02]  /*05d0*/  IADD3 R22, P1, PT, R22, UR8, RZ ;  /* 0x0000000816167c10 */ /* 0x004fe4000ff3e0ff */
[----:B------:R-:W-:Y:S02]  /*05e0*/  IADD3.X R15, PT, PT, R19, UR15, RZ, P2, !PT ;  /* 0x0000000f130f7c10 */ /* 0x000fe400097fe4ff */
[----:B------:R-:W-:Y:S02]  /*05f0*/  IADD3.X R21, PT, PT, R23, UR7, RZ, P0, !PT ;  /* 0x0000000717157c10 */ /* 0x000fe400087fe4ff */
[----:B------:R-:W-:-:S02]  /*0600*/  IADD3.X R19, PT, PT, R19, UR13, RZ, P3, !PT ;  /* 0x0000000d13137c10 */ /* 0x000fc40009ffe4ff */
[----:B------:R-:W-:-:S07]  /*0610*/  IADD3.X R23, PT, PT, R23, UR9, RZ, P1, !PT ;  /* 0x0000000917177c10 */ /* 0x000fce0008ffe4ff */
.L_x_10:
[----:B------:R-:W2:Y:S04]  /*0620*/  LDG.E.U16 R7, desc[UR4][R18.64] ;  /* 0x0000000412077981 */ /* 0x000ea8000c1e1500 */
[----:B------:R-:W3:Y:S01]  /*0630*/  LDG.E.U16 R0, desc[UR4][R14.64] ;  /* 0x000000040e007981 */ /* 0x000ee2000c1e1500 */
[----:B------:R-:W-:Y:S01]  /*0640*/  BSSY.RECONVERGENT B1, `(.L_x_8) ;  /* 0x0000014000017945 */ /* 0x000fe20003800200 */
[----:B--2---:R-:W-:Y:S02]  /*0650*/  HADD2.F32 R7, -RZ, R7.H0_H0 ;  /* 0x20000007ff077230 */ /* 0x004fe40000004100 */
[----:B---3--:R-:W-:Y:S02]  /*0660*/  HADD2.F32 R0, -RZ, R0.H0_H0 ;  /* 0x20000000ff007230 */ /* 0x008fe40000004100 */
[----:B------:R-:W0:Y:S01]  /*0670*/  MUFU.RCP R4, R7 ;  /* 0x0000000700047308 */ /* 0x000e220000001000 */
[----:B------:R-:W-:-:S02]  /*0680*/  FSETP.GT.AND P3, PT, R7, RZ, PT ;  /* 0x000000ff0700720b */ /* 0x000fc40003f64000 */
[----:B------:R-:W-:-:S04]  /*0690*/  FADD R0, R7, -R0 ;  /* 0x8000000007007221 */ /* 0x000fc80000000000 */
[----:B------:R-:W-:Y:S01]  /*06a0*/  FADD R11, |R0|, -RZ ;  /* 0x800000ff000b7221 */ /* 0x000fe20000000200 */
[----:B------:R-:W1:Y:S04]  /*06b0*/  FCHK P0, |R0|, R7 ;  /* 0x0000000700007302 */ /* 0x000e680000000200 */
[----:B------:R2:W-:Y:S01]  /*06c0*/  STG.E desc[UR4][R22.64], R11 ;  /* 0x0000000b16007986 */ /* 0x0005e2000c101904 */
[----:B0-----:R-:W-:-:S04]  /*06d0*/  FFMA R3, -R7, R4, 1 ;  /* 0x3f80000007037423 */ /* 0x001fc80000000104 */
[----:B------:R-:W-:-:S04]  /*06e0*/  FFMA R3, R4, R3, R4 ;  /* 0x0000000304037223 */ /* 0x000fc80000000004 */
[----:B------:R-:W-:-:S04]  /*06f0*/  FFMA R4, |R0|, R3, RZ ;  /* 0x0000000300047223 */ /* 0x000fc800000002ff */
[----:B------:R-:W-:-:S04]  /*0700*/  FFMA R6, -R7, R4, |R0| ;  /* 0x0000000407067223 */ /* 0x000fc80000000500 */
[----:B------:R-:W-:Y:S01]  /*0710*/  FFMA R3, R3, R6, R4 ;  /* 0x0000000603037223 */ /* 0x000fe20000000004 */
[----:B-12---:R-:W-:Y:S06]  /*0720*/  @!P0 BRA `(.L_x_9) ;  /* 0x0000000000148947 */ /* 0x006fec0003800000 */
[----:B------:R-:W-:Y:S01]  /*0730*/  IMAD.MOV.U32 R3, RZ, RZ, R11 ;  /* 0x000000ffff037224 */ /* 0x000fe200078e000b */
[----:B------:R-:W-:Y:S02]  /*0740*/  MOV R0, R7 ;  /* 0x0000000700007202 */ /* 0x000fe40000000f00 */
[----:B------:R-:W-:-:S07]  /*0750*/  MOV R4, 0x770 ;  /* 0x0000077000047802 */ /* 0x000fce0000000f00 */
[----:B------:R-:W-:Y:S05]  /*0760*/  CALL.REL.NOINC `($__internal_1_$__cuda_sm3x_div_rn_noftz_f32_slowpath) ;  /* 0x0000000c00747944 */ /* 0x000fea0003c00000 */
[----:B------:R-:W-:-:S07]  /*0770*/  IMAD.MOV.U32 R3, RZ, RZ, R0 ;  /* 0x000000ffff037224 */ /* 0x000fce00078e0000 */
.L_x_9:
[----:B------:R-:W-:Y:S05]  /*0780*/  BSYNC.RECONVERGENT B1 ;  /* 0x0000000000017941 */ /* 0x000fea0003800200 */
.L_x_8:
[----:B------:R-:W-:Y:S02]  /*0790*/  IADD3 R13, P0, PT, R13, 0x1, RZ ;  /* 0x000000010d0d7810 */ /* 0x000fe40007f1e0ff */
[----:B------:R-:W-:Y:S02]  /*07a0*/  FSEL R3, R3, RZ, P3 ;  /* 0x000000ff03037208 */ /* 0x000fe40001800000 */
[----:B------:R-:W-:Y:S01]  /*07b0*/  IADD3 R22, P2, PT, R22, 0x4, RZ ;  /* 0x0000000416167810 */ /* 0x000fe20007f5e0ff */
[----:B------:R-:W-:Y:S01]  /*07c0*/  IMAD.X R24, RZ, RZ, R24, P0 ;  /* 0x000000ffff187224 */ /* 0x000fe200000e0618 */
[----:B------:R-:W-:Y:S01]  /*07d0*/  ISETP.NE.U32.AND P0, PT, R13, RZ, PT ;  /* 0x000000ff0d00720c */ /* 0x000fe20003f05070 */
[----:B------:R0:W-:Y:S01]  /*07e0*/  STG.E desc[UR4][R20.64], R3 ;  /* 0x0000000314007986 */ /* 0x0001e2000c101904 */
[----:B------:R-:W-:Y:S01]  /*07f0*/  IADD3 R14, P3, PT, R14, 0x2, RZ ;  /* 0x000000020e0e7810 */ /* 0x000fe20007f7e0ff */
[----:B------:R-:W-:Y:S01]  /*0800*/  IMAD.X R23, RZ, RZ, R23, P2 ;  /* 0x000000ffff177224 */ /* 0x000fe200010e0617 */
[----:B------:R-:W-:-:S02]  /*0810*/  ISETP.NE.AND.EX P0, PT, R24, RZ, PT, P0 ;  /* 0x000000ff1800720c */ /* 0x000fc40003f05300 */
[----:B------:R-:W-:Y:S01]  /*0820*/  IADD3 R18, P4, PT, R18, 0x2, RZ ;  /* 0x0000000212127810 */ /* 0x000fe20007f9e0ff */
[----:B------:R-:W-:-:S03]  /*0830*/  IMAD.X R15, RZ, RZ, R15, P3 ;  /* 0x000000ffff0f7224 */ /* 0x000fc600018e060f */
[----:B------:R-:W-:Y:S02]  /*0840*/  IADD3.X R19, PT, PT, RZ, R19, RZ, P4, !PT ;  /* 0x00000013ff137210 */ /* 0x000fe400027fe4ff */
[----:B0-----:R-:W-:-:S05]  /*0850*/  IADD3 R20, P1, PT, R20, 0x4, RZ ;  /* 0x0000000414147810 */ /* 0x001fca0007f3e0ff */
[----:B------:R-:W-:Y:S01]  /*0860*/  IMAD.X R21, RZ, RZ, R21, P1 ;  /* 0x000000ffff157224 */ /* 0x000fe200008e0615 */
[----:B------:R-:W-:Y:S07]  /*0870*/  @P0 BRA `(.L_x_10) ;  /* 0xfffffffc00680947 */ /* 0x000fee000383ffff */
.L_x_7:
[----:B------:R-:W-:Y:S05]  /*0880*/  BSYNC.RECONVERGENT B0 ;  /* 0x0000000000007941 */ /* 0x000fea0003800200 */
.L_x_6:
[----:B------:R-:W-:-:S05]  /*0890*/  IADD3 R0, P0, PT, R8, -R16, RZ ;  /* 0x8000001008007210 */ /* 0x000fca0007f1e0ff */
[----:B------:R-:W-:Y:S01]  /*08a0*/  IMAD.X R3, R9, 0x1, ~R17, P0 ;  /* 0x0000000109037824 */ /* 0x000fe200000e0e11 */
[----:B------:R-:W-:-:S04]  /*08b0*/  ISETP.GT.U32.AND P0, PT, R0, -0x4, PT ;  /* 0xfffffffc0000780c */ /* 0x000fc80003f04070 */
[----:B------:R-:W-:-:S13]  /*08c0*/  ISETP.GT.U32.AND.EX P0, PT, R3, -0x1, PT, P0 ;  /* 0xffffffff0300780c */ /* 0x000fda0003f04100 */
[----:B------:R-:W-:Y:S05]  /*08d0*/  @P0 EXIT ;  /* 0x000000000000094d */ /* 0x000fea0003800000 */
[----:B------:R-:W0:Y:S01]  /*08e0*/  LDCU.64 UR6, c[0x0][0x398] ;  /* 0x00007300ff0677ac */ /* 0x000e220008000a00 */
[C---:B------:R-:W-:Y:S02]  /*08f0*/  LEA R18, P0, R2.reuse, 0x4, 0x1 ;  /* 0x0000000402127811 */ /* 0x040fe400078008ff */
[C---:B------:R-:W-:Y:S01]  /*0900*/  LEA R3, P3, R2.reuse, 0x8, 0x2 ;  /* 0x0000000802037811 */ /* 0x040fe200078610ff */
[----:B------:R-:W1:Y:S01]  /*0910*/  LDCU.128 UR8, c[0x0][0x380] ;  /* 0x00007000ff0877ac */ /* 0x000e620008000c00 */
[C-C-:B------:R-:W-:Y:S02]  /*0920*/  LEA.HI.X R19, R2.reuse, RZ, R5.reuse, 0x1, P0 ;  /* 0x000000ff02137211 */ /* 0x140fe400000f0c05 */
[----:B------:R-:W-:Y:S01]  /*0930*/  LEA.HI.X R9, R2, RZ, R5, 0x2, P3 ;  /* 0x000000ff02097211 */ /* 0x000fe200018f1405 */
[----:B------:R-:W2:Y:S01]  /*0940*/  LDCU.64 UR12, c[0x0][0x3a0] ;  /* 0x00007400ff0c77ac */ /* 0x000ea20008000a00 */
[----:B0-----:R-:W-:Y:S02]  /*0950*/  IADD3 R14, P0, PT, R3, UR6, RZ ;  /* 0x00000006030e7c10 */ /* 0x001fe4000ff1e0ff */
[----:B-1----:R-:W-:-:S02]  /*0960*/  IADD3 R20, P1, PT, R18, UR8, RZ ;  /* 0x0000000812147c10 */ /* 0x002fc4000ff3e0ff */
[----:B------:R-:W-:Y:S02]  /*0970*/  IADD3 R18, P2, PT, R18, UR10, RZ ;  /* 0x0000000a12127c10 */ /* 0x000fe4000ff5e0ff */
[----:B--2---:R-:W-:Y:S02]  /*0980*/  IADD3 R3, P4, PT, R3, UR12, RZ ;  /* 0x0000000c03037c10 */ /* 0x004fe4000ff9e0ff */
[----:B------:R-:W-:Y:S02]  /*0990*/  IADD3.X R21, PT, PT, R19, UR9, RZ, P1, !PT ;  /* 0x0000000913157c10 */ /* 0x000fe40008ffe4ff */
[----:B------:R-:W-:Y:S02]  /*09a0*/  IADD3.X R15, PT, PT, R9, UR7, RZ, P0, !PT ;  /* 0x00000007090f7c10 */ /* 0x000fe400087fe4ff */
[----:B------:R-:W-:Y:S02]  /*09b0*/  IADD3.X R19, PT, PT, R19, UR11, RZ, P2, !PT ;  /* 0x0000000b13137c10 */ /* 0x000fe400097fe4ff */
[----:B------:R-:W-:-:S07]  /*09c0*/  IADD3.X R9, PT, PT, R9, UR13, RZ, P4, !PT ;  /* 0x0000000d09097c10 */ /* 0x000fce000a7fe4ff */
.L_x_19:
[----:B------:R-:W2:Y:S04]  /*09d0*/  LDG.E.U16 R0, desc[UR4][R20.64+-0x4] ;  /* 0xfffffc0414007981 */ /* 0x000ea8000c1e1500 */
[----:B------:R-:W3:Y:S01]  /*09e0*/  LDG.E.U16 R4, desc[UR4][R18.64+-0x4] ;  /* 0xfffffc0412047981 */ /* 0x000ee2000c1e1500 */
[----:B------:R-:W-:Y:S01]  /*09f0*/  BSSY.RECONVERGENT B0, `(.L_x_11) ;  /* 0x0000015000007945 */ /* 0x000fe20003800200 */
[----:B------:R-:W-:Y:S02]  /*0a00*/  IMAD.MOV.U32 R8, RZ, RZ, R3 ;  /* 0x000000ffff087224 */ /* 0x000fe400078e0003 */
[----:B--2---:R-:W-:Y:S02]  /*0a10*/  HADD2.F32 R13, -RZ, R0.H0_H0 ;  /* 0x20000000ff0d7230 */ /* 0x004fe40000004100 */
[----:B---3--:R-:W-:-:S02]  /*0a20*/  HADD2.F32 R0, -RZ, R4.H0_H0 ;  /* 0x20000004ff007230 */ /* 0x008fc40000004100 */
[----:B------:R-:W0:Y:S01]  /*0a30*/  MUFU.RCP R6, R13 ;  /* 0x0000000d00067308 */ /* 0x000e220000001000 */
[C---:B------:R-:W-:Y:S02]  /*0a40*/  FSETP.GT.AND P3, PT, R13.reuse, RZ, PT ;  /* 0x000000ff0d00720b */ /* 0x040fe40003f64000 */
        /* <DEDUP_REMOVED lines=15> */
.L_x_12:
[----:B------:R-:W-:Y:S05]  /*0b40*/  BSYNC.RECONVERGENT B0 ;  /* 0x0000000000007941 */ /* 0x000fea0003800200 */
.L_x_11:
[----:B------:R-:W-:-:S05]  /*0b50*/  FSEL R3, R4, RZ, P3 ;  /* 0x000000ff04037208 */ /* 0x000fca0001800000 */
[----:B------:R0:W-:Y:S04]  /*0b60*/  STG.E desc[UR4][R8.64+-0x8], R3 ;  /* 0xfffff80308007986 */ /* 0x0001e8000c101904 */
[----:B------:R-:W2:Y:S04]  /*0b70*/  LDG.E.U16 R0, desc[UR4][R20.64+-0x2] ;  /* 0xfffffe0414007981 */ /* 0x000ea8000c1e1500 */
[----:B------:R-:W3:Y:S01]  /*0b80*/  LDG.E.U16 R4, desc[UR4][R18.64+-0x2] ;  /* 0xfffffe0412047981 */ /* 0x000ee2000c1e1500 */
[----:B------:R-:W-:Y:S01]  /*0b90*/  BSSY.RECONVERGENT B0, `(.L_x_13) ;  /* 0x0000014000007945 */ /* 0x000fe20003800200 */
[----:B--2---:R-:W-:-:S02]  /*0ba0*/  HADD2.F32 R13, -RZ, R0.H0_H0 ;  /* 0x20000000ff0d7230 */ /* 0x004fc40000004100 */
[----:B---3--:R-:W-:Y:S02]  /*0bb0*/  HADD2.F32 R0, -RZ, R4.H0_H0 ;  /* 0x20000004ff007230 */ /* 0x008fe40000004100 */
[----:B------:R-:W1:Y:S01]  /*0bc0*/  MUFU.RCP R6, R13 ;  /* 0x0000000d00067308 */ /* 0x000e620000001000 */
[C---:B------:R-:W-:Y:S02]  /*0bd0*/  FSETP.GT.AND P3, PT, R13.reuse, RZ, PT ;  /* 0x000000ff0d00720b */ /* 0x040fe40003f64000 */
[----:B------:R-:W-:-:S04]  /*0be0*/  FADD R0, R13, -R0 ;  /* 0x800000000d007221 */ /* 0x000fc80000000000 */
[----:B------:R-:W-:Y:S01]  /*0bf0*/  FADD R11, |R0|, -RZ ;  /* 0x800000ff000b7221 */ /* 0x000fe20000000200 */
[----:B------:R-:W2:Y:S04]  /*0c00*/  FCHK P0, |R0|, R13 ;  /* 0x0000000d00007302 */ /* 0x000ea80000000200 */
[----:B------:R3:W-:Y:S01]  /*0c10*/  STG.E desc[UR4][R14.64+-0x4], R11 ;  /* 0xfffffc0b0e007986 */ /* 0x0007e2000c101904 */
[----:B-1----:R-:W-:-:S04]  /*0c20*/  FFMA R7, -R13, R6, 1 ;  /* 0x3f8000000d077423 */ /* 0x002fc80000000106 */
[----:B------:R-:W-:-:S04]  /*0c30*/  FFMA R7, R6, R7, R6 ;  /* 0x0000000706077223 */ /* 0x000fc80000000006 */
[----:B------:R-:W-:-:S04]  /*0c40*/  FFMA R4, |R0|, R7, RZ ;  /* 0x0000000700047223 */ /* 0x000fc800000002ff */
[----:B0-----:R-:W-:-:S04]  /*0c50*/  FFMA R3, -R13, R4, |R0| ;  /* 0x000000040d037223 */ /* 0x001fc80000000500 */
[----:B------:R-:W-:Y:S01]  /*0c60*/  FFMA R3, R7, R3, R4 ;  /* 0x0000000307037223 */ /* 0x000fe20000000004 */
[----:B--23--:R-:W-:Y:S06]  /*0c70*/  @!P0 BRA `(.L_x_14) ;  /* 0x0000000000148947 */ /* 0x00cfec0003800000 */
[----:B------:R-:W-:Y:S01]  /*0c80*/  IMAD.MOV.U32 R3, RZ, RZ, R11 ;  /* 0x000000ffff037224 */ /* 0x000fe200078e000b */
[----:B------:R-:W-:Y:S01]  /*0c90*/  MOV R4, 0xcc0 ;  /* 0x00000cc000047802 */ /* 0x000fe20000000f00 */
[----:B------:R-:W-:-:S07]  /*0ca0*/  IMAD.MOV.U32 R0, RZ, RZ, R13 ;  /* 0x000000ffff007224 */ /* 0x000fce00078e000d */
[----:B------:R-:W-:Y:S05]  /*0cb0*/  CALL.REL.NOINC `($__internal_1_$__cuda_sm3x_div_rn_noftz_f32_slowpath) ;  /* 0x0000000800207944 */ /* 0x000fea0003c00000 */
[----:B------:R-:W-:-:S07]  /*0cc0*/  MOV R3, R0 ;  /* 0x0000000000037202 */ /* 0x000fce0000000f00 */
.L_x_14:
[----:B------:R-:W-:Y:S05]  /*0cd0*/  BSYNC.RECONVERGENT B0 ;  /* 0x0000000000007941 */ /* 0x000fea0003800200 */
.L_x_13:
        /* <DEDUP_REMOVED lines=23> */
[----:B------:R-:W-:-:S07]  /*0e50*/  IMAD.MOV.U32 R3, RZ, RZ, R0 ;  /* 0x000000ffff037224 */ /* 0x000fce00078e0000 */
.L_x_16:
[----:B------:R-:W-:Y:S05]  /*0e60*/  BSYNC.RECONVERGENT B0 ;  /* 0x0000000000007941 */ /* 0x000fea0003800200 */
.L_x_15:
        /* <DEDUP_REMOVED lines=19> */
[----:B------:R-:W-:Y:S01]  /*0fa0*/  MOV R3, R11 ;  /* 0x0000000b00037202 */ /* 0x000fe20000000f00 */
[----:B------:R-:W-:Y:S01]  /*0fb0*/  IMAD.MOV.U32 R0, RZ, RZ, R13 ;  /* 0x000000ffff007224 */ /* 0x000fe200078e000d */
[----:B------:R-:W-:-:S07]  /*0fc0*/  MOV R4, 0xfe0 ;  /* 0x00000fe000047802 */ /* 0x000fce0000000f00 */
[----:B------:R-:W-:Y:S05]  /*0fd0*/  CALL.REL.NOINC `($__internal_1_$__cuda_sm3x_div_rn_noftz_f32_slowpath) ;  /* 0x0000000400587944 */ /* 0x000fea0003c00000 */
[----:B------:R-:W-:-:S07]  /*0fe0*/  IMAD.MOV.U32 R3, RZ, RZ, R0 ;  /* 0x000000ffff037224 */ /* 0x000fce00078e0000 */
.L_x_18:
[----:B------:R-:W-:Y:S05]  /*0ff0*/  BSYNC.RECONVERGENT B0 ;  /* 0x0000000000007941 */ /* 0x000fea0003800200 */
.L_x_17:
[----:B------:R-:W-:Y:S02]  /*1000*/  IADD3 R2, P0, PT, R2, 0x4, RZ ;  /* 0x0000000402027810 */ /* 0x000fe40007f1e0ff */
[----:B------:R-:W-:Y:S02]  /*1010*/  FSEL R7, R3, RZ, P3 ;  /* 0x000000ff03077208 */ /* 0x000fe40001800000 */
[----:B------:R-:W-:Y:S01]  /*1020*/  IADD3 R18, P2, PT, R18, 0x8, RZ ;  /* 0x0000000812127810 */ /* 0x000fe20007f5e0ff */
[----:B------:R-:W-:Y:S01]  /*1030*/  IMAD.X R5, RZ, RZ, R5, P0 ;  /* 0x000000ffff057224 */ /* 0x000fe200000e0605 */
[----:B------:R-:W-:Y:S01]  /*1040*/  ISETP.GE.U32.AND P0, PT, R2, R16, PT ;  /* 0x000000100200720c */ /* 0x000fe20003f06070 */
[----:B------:R0:W-:Y:S01]  /*1050*/  STG.E desc[UR4][R8.64+0x4], R7 ;  /* 0x0000040708007986 */ /* 0x0001e2000c101904 */
[----:B------:R-:W-:Y:S01]  /*1060*/  IADD3 R14, P3, PT, R14, 0x10, RZ ;  /* 0x000000100e0e7810 */ /* 0x000fe20007f7e0ff */
[----:B------:R-:W-:Y:S01]  /*1070*/  IMAD.X R19, RZ, RZ, R19, P2 ;  /* 0x000000ffff137224 */ /* 0x000fe200010e0613 */
[----:B------:R-:W-:-:S02]  /*1080*/  ISETP.GE.U32.AND.EX P0, PT, R5, R17, PT, P0 ;  /* 0x000000110500720c */ /* 0x000fc40003f06100 */
[----:B------:R-:W-:Y:S01]  /*1090*/  IADD3 R3, P4, PT, R8, 0x10, RZ ;  /* 0x0000001008037810 */ /* 0x000fe20007f9e0ff */
[----:B------:R-:W-:Y:S01]  /*10a0*/  IMAD.X R15, RZ, RZ, R15, P3 ;  /* 0x000000ffff0f7224 */ /* 0x000fe200018e060f */
[----:B------:R-:W-:-:S04]  /*10b0*/  IADD3 R20, P1, PT, R20, 0x8, RZ ;  /* 0x0000000814147810 */ /* 0x000fc80007f3e0ff */
[----:B------:R-:W-:Y:S01]  /*10c0*/  IADD3.X R21, PT, PT, RZ, R21, RZ, P1, !PT ;  /* 0x00000015ff157210 */ /* 0x000fe20000ffe4ff */
[----:B0-----:R-:W-:-:S04]  /*10d0*/  IMAD.X R9, RZ, RZ, R9, P4 ;  /* 0x000000ffff097224 */ /* 0x001fc800020e0609 */
[----:B------:R-:W-:Y:S05]  /*10e0*/  @!P0 BRA `(.L_x_19) ;  /* 0xfffffff800388947 */ /* 0x000fea000383ffff */
[----:B------:R-:W-:Y:S05]  /*10f0*/  EXIT ;  /* 0x000000000000794d */ /* 0x000fea0003800000 */
        .weak           $__internal_0_$__cuda_sm20_div_u64
        .type           $__internal_0_$__cuda_sm20_div_u64,@function
        .size           $__internal_0_$__cuda_sm20_div_u64,($__internal_1_$__cuda_sm3x_div_rn_noftz_f32_slowpath - $__internal_0_$__cuda_sm20_div_u64)
$__internal_0_$__cuda_sm20_div_u64:
[----:B------:R-:W-:-:S04]  /*1100*/  MOV R11, UR4 ;  /* 0x00000004000b7c02 */ /* 0x000fc80008000f00 */
[----:B------:R-:W0:Y:S08]  /*1110*/  I2F.U64.RP R3, R10 ;  /* 0x0000000a00037312 */ /* 0x000e300000309000 */
[----:B0-----:R-:W0:Y:S02]  /*1120*/  MUFU.RCP R3, R3 ;  /* 0x0000000300037308 */ /* 0x001e240000001000 */
[----:B0-----:R-:W-:-:S06]  /*1130*/  VIADD R12, R3, 0x1ffffffe ;  /* 0x1ffffffe030c7836 */ /* 0x001fcc0000000000 */
[----:B------:R-:W0:Y:S02]  /*1140*/  F2I.U64.TRUNC R12, R12 ;  /* 0x0000000c000c7311 */ /* 0x000e24000020d800 */
[----:B0-----:R-:W-:-:S04]  /*1150*/  IMAD.WIDE.U32 R14, R12, R10, RZ ;  /* 0x0000000a0c0e7225 */ /* 0x001fc800078e00ff */
[C---:B------:R-:W-:Y:S01]  /*1160*/  IMAD R5, R12.reuse, UR4, R15 ;  /* 0x000000040c057c24 */ /* 0x040fe2000f8e020f */
[----:B------:R-:W-:Y:S01]  /*1170*/  IADD3 R7, P0, PT, RZ, -R14, RZ ;  /* 0x8000000eff077210 */ /* 0x000fe20007f1e0ff */
[----:B------:R-:W-:Y:S02]  /*1180*/  IMAD.MOV.U32 R15, RZ, RZ, R12 ;  /* 0x000000ffff0f7224 */ /* 0x000fe400078e000c */
[----:B------:R-:W-:Y:S02]  /*1190*/  IMAD R5, R13, R10, R5 ;  /* 0x0000000a0d057224 */ /* 0x000fe400078e0205 */
[----:B------:R-:W-:-:S04]  /*11a0*/  IMAD.HI.U32 R14, R12, R7, RZ ;  /* 0x000000070c0e7227 */ /* 0x000fc800078e00ff */
[----:B------:R-:W-:-:S04]  /*11b0*/  IMAD.X R5, RZ, RZ, ~R5, P0 ;  /* 0x000000ffff057224 */ /* 0x000fc800000e0e05 */
[----:B------:R-:W-:-:S04]  /*11c0*/  IMAD.WIDE.U32 R14, P0, R12, R5, R14 ;  /* 0x000000050c0e7225 */ /* 0x000fc8000780000e */
[C---:B------:R-:W-:Y:S02]  /*11d0*/  IMAD R11, R13.reuse, R5, RZ ;  /* 0x000000050d0b7224 */ /* 0x040fe400078e02ff */
[----:B------:R-:W-:-:S04]  /*11e0*/  IMAD.HI.U32 R14, P1, R13, R7, R14 ;  /* 0x000000070d0e7227 */ /* 0x000fc8000782000e */
[----:B------:R-:W-:Y:S01]  /*11f0*/  IMAD.HI.U32 R3, R13, R5, RZ ;  /* 0x000000050d037227 */ /* 0x000fe200078e00ff */
[----:B------:R-:W-:-:S04]  /*1200*/  IADD3 R15, P2, PT, R11, R14, RZ ;  /* 0x0000000e0b0f7210 */ /* 0x000fc80007f5e0ff */
[----:B------:R-:W-:Y:S01]  /*1210*/  IADD3.X R3, PT, PT, R3, R13, RZ, P0, !PT ;  /* 0x0000000d03037210 */ /* 0x000fe200007fe4ff */
[----:B------:R-:W-:-:S03]  /*1220*/  IMAD.WIDE.U32 R12, R15, R10, RZ ;  /* 0x0000000a0f0c7225 */ /* 0x000fc600078e00ff */
[----:B------:R-:W-:Y:S01]  /*1230*/  IADD3.X R3, PT, PT, RZ, RZ, R3, P2, P1 ;  /* 0x000000ffff037210 */ /* 0x000fe200017e2403 */
[----:B------:R-:W-:Y:S01]  /*1240*/  IMAD R5, R15, UR4, R13 ;  /* 0x000000040f057c24 */ /* 0x000fe2000f8e020d */
[----:B------:R-:W-:-:S03]  /*1250*/  IADD3 R13, P0, PT, RZ, -R12, RZ ;  /* 0x8000000cff0d7210 */ /* 0x000fc60007f1e0ff */
[----:B------:R-:W-:Y:S02]  /*1260*/  IMAD R5, R3, R10, R5 ;  /* 0x0000000a03057224 */ /* 0x000fe400078e0205 */
[----:B------:R-:W-:-:S04]  /*1270*/  IMAD.HI.U32 R14, R15, R13, RZ ;  /* 0x0000000d0f0e7227 */ /* 0x000fc800078e00ff */
[----:B------:R-:W-:-:S04]  /*1280*/  IMAD.X R12, RZ, RZ, ~R5, P0 ;  /* 0x000000ffff0c7224 */ /* 0x000fc800000e0e05 */
[----:B------:R-:W-:-:S04]  /*1290*/  IMAD.WIDE.U32 R14, P0, R15, R12, R14 ;  /* 0x0000000c0f0e7225 */ /* 0x000fc8000780000e */
[C---:B------:R-:W-:Y:S02]  /*12a0*/  IMAD R16, R3.reuse, R12, RZ ;  /* 0x0000000c03107224 */ /* 0x040fe400078e02ff */
[----:B------:R-:W-:-:S04]  /*12b0*/  IMAD.HI.U32 R5, P1, R3, R13, R14 ;  /* 0x0000000d03057227 */ /* 0x000fc8000782000e */
[----:B------:R-:W-:Y:S01]  /*12c0*/  IMAD.HI.U32 R12, R3, R12, RZ ;  /* 0x0000000c030c7227 */ /* 0x000fe200078e00ff */
[----:B------:R-:W-:-:S03]  /*12d0*/  IADD3 R5, P2, PT, R16, R5, RZ ;  /* 0x0000000510057210 */ /* 0x000fc60007f5e0ff */
[----:B------:R-:W-:Y:S02]  /*12e0*/  IMAD.X R3, R12, 0x1, R3, P0 ;  /* 0x000000010c037824 */ /* 0x000fe400000e0603 */
[----:B------:R-:W-:-:S03]  /*12f0*/  IMAD.HI.U32 R12, R5, R6, RZ ;  /* 0x00000006050c7227 */ /* 0x000fc600078e00ff */
[----:B------:R-:W-:Y:S01]  /*1300*/  IADD3.X R3, PT, PT, RZ, RZ, R3, P2, P1 ;  /* 0x000000ffff037210 */ /* 0x000fe200017e2403 */
[----:B------:R-:W-:Y:S02]  /*1310*/  IMAD.MOV.U32 R13, RZ, RZ, RZ ;  /* 0x000000ffff0d7224 */ /* 0x000fe400078e00ff */
[----:B------:R-:W-:-:S04]  /*1320*/  IMAD.WIDE.U32 R12, R5, R2, R12 ;  /* 0x00000002050c7225 */ /* 0x000fc800078e000c */
[C---:B------:R-:W-:Y:S02]  /*1330*/  IMAD R14, R3.reuse, R2, RZ ;  /* 0x00000002030e7224 */ /* 0x040fe400078e02ff */
[----:B------:R-:W-:-:S04]  /*1340*/  IMAD.HI.U32 R5, P0, R3, R6, R12 ;  /* 0x0000000603057227 */ /* 0x000fc8000780000c */
[----:B------:R-:W-:Y:S01]  /*1350*/  IMAD.HI.U32 R3, R3, R2, RZ ;  /* 0x0000000203037227 */ /* 0x000fe200078e00ff */
[----:B------:R-:W-:-:S04]  /*1360*/  IADD3 R5, P1, PT, R14, R5, RZ ;  /* 0x000000050e057210 */ /* 0x000fc80007f3e0ff */
[----:B------:R-:W-:Y:S01]  /*1370*/  IADD3.X R3, PT, PT, R3, RZ, RZ, P0, !PT ;  /* 0x000000ff03037210 */ /* 0x000fe200007fe4ff */
[----:B------:R-:W-:-:S04]  /*1380*/  IMAD.WIDE.U32 R12, R5, R10, RZ ;  /* 0x0000000a050c7225 */ /* 0x000fc800078e00ff */
[----:B------:R-:W-:Y:S02]  /*1390*/  IMAD.X R3, RZ, RZ, R3, P1 ;  /* 0x000000ffff037224 */ /* 0x000fe400008e0603 */
[----:B------:R-:W-:Y:S01]  /*13a0*/  IMAD R7, R5, UR4, R13 ;  /* 0x0000000405077c24 */ /* 0x000fe2000f8e020d */
[----:B------:R-:W-:-:S03]  /*13b0*/  IADD3 R13, P1, PT, -R12, R6, RZ ;  /* 0x000000060c0d7210 */ /* 0x000fc60007f3e1ff */
[-C--:B------:R-:W-:Y:S01]  /*13c0*/  IMAD R7, R3, R10.reuse, R7 ;  /* 0x0000000a03077224 */ /* 0x080fe200078e0207 */
[----:B------:R-:W-:-:S03]  /*13d0*/  ISETP.GE.U32.AND P0, PT, R13, R10, PT ;  /* 0x0000000a0d00720c */ /* 0x000fc60003f06070 */
[----:B------:R-:W-:Y:S01]  /*13e0*/  IMAD.X R12, R2, 0x1, ~R7, P1 ;  /* 0x00000001020c7824 */ /* 0x000fe200008e0e07 */
[----:B------:R-:W-:Y:S02]  /*13f0*/  IADD3 R2, P2, PT, R5, 0x1, RZ ;  /* 0x0000000105027810 */ /* 0x000fe40007f5e0ff */
[-C--:B------:R-:W-:Y:S02]  /*1400*/  IADD3 R7, P1, PT, -R10, R13.reuse, RZ ;  /* 0x0000000d0a077210 */ /* 0x080fe40007f3e1ff */
[C---:B------:R-:W-:Y:S01]  /*1410*/  ISETP.GE.U32.AND.EX P0, PT, R12.reuse, UR4, PT, P0 ;  /* 0x000000040c007c0c */ /* 0x040fe2000bf06100 */
[----:B------:R-:W-:Y:S01]  /*1420*/  IMAD.X R6, RZ, RZ, R3, P2 ;  /* 0x000000ffff067224 */ /* 0x000fe200010e0603 */
[----:B------:R-:W-:Y:S02]  /*1430*/  IADD3.X R11, PT, PT, R12, ~UR4, RZ, P1, !PT ;  /* 0x800000040c0b7c10 */ /* 0x000fe40008ffe4ff */
[----:B------:R-:W-:Y:S02]  /*1440*/  SEL R7, R7, R13, P0 ;  /* 0x0000000d07077207 */ /* 0x000fe40000000000 */
[----:B------:R-:W-:-:S02]  /*1450*/  SEL R5, R2, R5, P0 ;  /* 0x0000000502057207 */ /* 0x000fc40000000000 */
[----:B------:R-:W-:Y:S02]  /*1460*/  SEL R11, R11, R12, P0 ;  /* 0x0000000c0b0b7207 */ /* 0x000fe40000000000 */
[----:B------:R-:W-:Y:S02]  /*1470*/  SEL R2, R6, R3, P0 ;  /* 0x0000000306027207 */ /* 0x000fe40000000000 */
[----:B------:R-:W-:Y:S02]  /*1480*/  ISETP.GE.U32.AND P0, PT, R7, R10, PT ;  /* 0x0000000a0700720c */ /* 0x000fe40003f06070 */
[----:B------:R-:W-:Y:S02]  /*1490*/  IADD3 R16, P2, PT, R5, 0x1, RZ ;  /* 0x0000000105107810 */ /* 0x000fe40007f5e0ff */
[----:B------:R-:W-:Y:S02]  /*14a0*/  ISETP.GE.U32.AND.EX P0, PT, R11, UR4, PT, P0 ;  /* 0x000000040b007c0c */ /* 0x000fe4000bf06100 */
[----:B------:R-:W-:-:S02]  /*14b0*/  ISETP.NE.U32.AND P1, PT, R10, RZ, PT ;  /* 0x000000ff0a00720c */ /* 0x000fc40003f25070 */
[-C--:B------:R-:W-:Y:S02]  /*14c0*/  IADD3.X R17, PT, PT, RZ, R2.reuse, RZ, P2, !PT ;  /* 0x00000002ff117210 */ /* 0x080fe400017fe4ff */
[----:B------:R-:W-:Y:S01]  /*14d0*/  SEL R16, R16, R5, P0 ;  /* 0x0000000510107207 */ /* 0x000fe20000000000 */
[----:B------:R-:W-:Y:S01]  /*14e0*/  IMAD.MOV.U32 R5, RZ, RZ, 0x0 ;  /* 0x00000000ff057424 */ /* 0x000fe200078e00ff */
[----:B------:R-:W-:Y:S02]  /*14f0*/  ISETP.NE.AND.EX P1, PT, RZ, UR4, PT, P1 ;  /* 0x00000004ff007c0c */ /* 0x000fe4000bf25310 */
[----:B------:R-:W-:Y:S02]  /*1500*/  SEL R17, R17, R2, P0 ;  /* 0x0000000211117207 */ /* 0x000fe40000000000 */
[----:B------:R-:W-:Y:S02]  /*1510*/  SEL R16, R16, 0xffffffff, P1 ;  /* 0xffffffff10107807 */ /* 0x000fe40000800000 */
[----:B------:R-:W-:Y:S01]  /*1520*/  SEL R17, R17, 0xffffffff, P1 ;  /* 0xffffffff11117807 */ /* 0x000fe20000800000 */
[----:B------:R-:W-:Y:S06]  /*1530*/  RET.REL.NODEC R4 `(_Z15allclose_kernelI6__halfLj1024EEvPT_S2_mPfS3_) ;  /* 0xffffffe804b07950 */ /* 0x000fec0003c3ffff */
        .weak           $__internal_1_$__cuda_sm3x_div_rn_noftz_f32_slowpath
        .type           $__internal_1_$__cuda_sm3x_div_rn_noftz_f32_slowpath,@function
        .size           $__internal_1_$__cuda_sm3x_div_rn_noftz_f32_slowpath,(.L_x_89 - $__internal_1_$__cuda_sm3x_div_rn_noftz_f32_slowpath)
$__internal_1_$__cuda_sm3x_div_rn_noftz_f32_slowpath:
[----:B------:R-:W-:Y:S01]  /*1540*/  SHF.R.U32.HI R6, RZ, 0x17, R0 ;  /* 0x00000017ff067819 */ /* 0x000fe20000011600 */
[----:B------:R-:W-:Y:S01]  /*1550*/  BSSY.RECONVERGENT B2, `(.L_x_20) ;  /* 0x0000062000027945 */ /* 0x000fe20003800200 */
[----:B------:R-:W-:Y:S02]  /*1560*/  SHF.R.U32.HI R10, RZ, 0x17, R3 ;  /* 0x00000017ff0a7819 */ /* 0x000fe40000011603 */
[----:B------:R-:W-:Y:S02]  /*1570*/  LOP3.LUT R6, R6, 0xff, RZ, 0xc0, !PT ;  /* 0x000000ff06067812 */ /* 0x000fe400078ec0ff */
[----:B------:R-:W-:-:S03]  /*1580*/  LOP3.LUT R10, R10, 0xff, RZ, 0xc0, !PT ;  /* 0x000000ff0a0a7812 */ /* 0x000fc600078ec0ff */
[----:B------:R-:W-:Y:S02]  /*1590*/  VIADD R11, R6, 0xffffffff ;  /* 0xffffffff060b7836 */ /* 0x000fe40000000000 */
[----:B------:R-:W-:-:S03]  /*15a0*/  VIADD R12, R10, 0xffffffff ;  /* 0xffffffff0a0c7836 */ /* 0x000fc60000000000 */
[----:B------:R-:W-:-:S04]  /*15b0*/  ISETP.GT.U32.AND P0, PT, R11, 0xfd, PT ;  /* 0x000000fd0b00780c */ /* 0x000fc80003f04070 */
[----:B------:R-:W-:-:S13]  /*15c0*/  ISETP.GT.U32.OR P0, PT, R12, 0xfd, P0 ;  /* 0x000000fd0c00780c */ /* 0x000fda0000704470 */
[----:B------:R-:W-:Y:S01]  /*15d0*/  @!P0 MOV R7, RZ ;  /* 0x000000ff00078202 */ /* 0x000fe20000000f00 */
[----:B------:R-:W-:Y:S06]  /*15e0*/  @!P0 BRA `(.L_x_21) ;  /* 0x00000000005c8947 */ /* 0x000fec0003800000 */
[----:B------:R-:W-:Y:S02]  /*15f0*/  FSETP.GTU.FTZ.AND P0, PT, |R3|, +INF , PT ;  /* 0x7f8000000300780b */ /* 0x000fe40003f1c200 */
[----:B------:R-:W-:-:S04]  /*1600*/  FSETP.GTU.FTZ.AND P1, PT, |R0|, +INF , PT ;  /* 0x7f8000000000780b */ /* 0x000fc80003f3c200 */
[----:B------:R-:W-:-:S13]  /*1610*/  PLOP3.LUT P0, PT, P0, P1, PT, 0xf8, 0x8f ;  /* 0x00000000008f781c */ /* 0x000fda0000703f70 */
[----:B------:R-:W-:Y:S05]  /*1620*/  @P0 BRA `(.L_x_22) ;  /* 0x00000004004c0947 */ /* 0x000fea0003800000 */
[----:B------:R-:W-:-:S13]  /*1630*/  LOP3.LUT P0, RZ, R0, 0x7fffffff, R3, 0xc8, !PT ;  /* 0x7fffffff00ff7812 */ /* 0x000fda000780c803 */
[----:B------:R-:W-:Y:S05]  /*1640*/  @!P0 BRA `(.L_x_23) ;  /* 0x00000004003c8947 */ /* 0x000fea0003800000 */
[C---:B------:R-:W-:Y:S02]  /*1650*/  FSETP.NEU.FTZ.AND P1, PT, |R3|.reuse, +INF , PT ;  /* 0x7f8000000300780b */ /* 0x040fe40003f3d200 */
[----:B------:R-:W-:Y:S02]  /*1660*/  FSETP.NEU.FTZ.AND P0, PT, |R0|, +INF , PT ;  /* 0x7f8000000000780b */ /* 0x000fe40003f1d200 */
[----:B------:R-:W-:-:S11]  /*1670*/  FSETP.NEU.FTZ.AND P4, PT, |R3|, +INF , PT ;  /* 0x7f8000000300780b */ /* 0x000fd60003f9d200 */
[----:B------:R-:W-:Y:S05]  /*1680*/  @!P0 BRA !P1, `(.L_x_23) ;  /* 0x00000004002c8947 */ /* 0x000fea0004800000 */
[----:B------:R-:W-:-:S04]  /*1690*/  LOP3.LUT P1, RZ, R3, 0x7fffffff, RZ, 0xc0, !PT ;  /* 0x7fffffff03ff7812 */ /* 0x000fc8000782c0ff */
[----:B------:R-:W-:-:S13]  /*16a0*/  PLOP3.LUT P1, PT, P0, P1, PT, 0x2f, 0xf2 ;  /* 0x0000000000f2781c */ /* 0x000fda0000722577 */
[----:B------:R-:W-:Y:S05]  /*16b0*/  @P1 BRA `(.L_x_24) ;  /* 0x0000000400181947 */ /* 0x000fea0003800000 */
[----:B------:R-:W-:-:S04]  /*16c0*/  LOP3.LUT P0, RZ, R0, 0x7fffffff, RZ, 0xc0, !PT ;  /* 0x7fffffff00ff7812 */ /* 0x000fc8000780c0ff */
[----:B------:R-:W-:-:S13]  /*16d0*/  PLOP3.LUT P4, PT, P4, P0, PT, 0x2f, 0xf2 ;  /* 0x0000000000f2781c */ /* 0x000fda0002780577 */
[----:B------:R-:W-:Y:S05]  /*16e0*/  @P4 BRA `(.L_x_25) ;  /* 0x0000000400004947 */ /* 0x000fea0003800000 */
[----:B------:R-:W-:Y:S02]  /*16f0*/  ISETP.GE.AND P0, PT, R12, RZ, PT ;  /* 0x000000ff0c00720c */ /* 0x000fe40003f06270 */
[----:B------:R-:W-:-:S11]  /*1700*/  ISETP.GE.AND P1, PT, R11, RZ, PT ;  /* 0x000000ff0b00720c */ /* 0x000fd60003f26270 */
[----:B------:R-:W-:Y:S02]  /*1710*/  @P0 IMAD.MOV.U32 R7, RZ, RZ, RZ ;  /* 0x000000ffff070224 */ /* 0x000fe400078e00ff */
[----:B------:R-:W-:Y:S01]  /*1720*/  @!P0 FFMA R3, R3, 1.84467440737095516160e+19, RZ ;  /* 0x5f80000003038823 */ /* 0x000fe200000000ff */
[----:B------:R-:W-:Y:S02]  /*1730*/  @!P0 IMAD.MOV.U32 R7, RZ, RZ, -0x40 ;  /* 0xffffffc0ff078424 */ /* 0x000fe400078e00ff */
[----:B------:R-:W-:Y:S02]  /*1740*/  @!P1 FFMA R0, R0, 1.84467440737095516160e+19, RZ ;  /* 0x5f80000000009823 */ /* 0x000fe400000000ff */
[----:B------:R-:W-:-:S07]  /*1750*/  @!P1 VIADD R7, R7, 0x40 ;  /* 0x0000004007079836 */ /* 0x000fce0000000000 */
.L_x_21:
[----:B------:R-:W-:Y:S01]  /*1760*/  LEA R11, R6, 0xc0800000, 0x17 ;  /* 0xc0800000060b7811 */ /* 0x000fe200078eb8ff */
[----:B------:R-:W-:Y:S01]  /*1770*/  VIADD R10, R10, 0xffffff81 ;  /* 0xffffff810a0a7836 */ /* 0x000fe20000000000 */
[----:B------:R-:W-:Y:S02]  /*1780*/  BSSY.RECONVERGENT B3, `(.L_x_26) ;  /* 0x0000035000037945 */ /* 0x000fe40003800200 */
[----:B------:R-:W-:Y:S01]  /*1790*/  IADD3 R26, PT, PT, -R11, R0, RZ ;  /* 0x000000000b1a7210 */ /* 0x000fe20007ffe1ff */
[C---:B------:R-:W-:Y:S01]  /*17a0*/  IMAD R0, R10.reuse, -0x800000, R3 ;  /* 0xff8000000a007824 */ /* 0x040fe200078e0203 */
[----:B------:R-:W-:Y:S02]  /*17b0*/  IADD3 R6, PT, PT, R10, 0x7f, -R6 ;  /* 0x0000007f0a067810 */ /* 0x000fe40007ffe806 */
[----:B------:R-:W0:Y:S01]  /*17c0*/  MUFU.RCP R12, R26 ;  /* 0x0000001a000c7308 */ /* 0x000e220000001000 */
[----:B------:R-:W-:Y:S02]  /*17d0*/  FADD.FTZ R11, -R26, -RZ ;  /* 0x800000ff1a0b7221 */ /* 0x000fe40000010100 */
[----:B------:R-:W-:-:S02]  /*17e0*/  IMAD.IADD R7, R6, 0x1, R7 ;  /* 0x0000000106077824 */ /* 0x000fc400078e0207 */
[----:B0-----:R-:W-:-:S04]  /*17f0*/  FFMA R25, R12, R11, 1 ;  /* 0x3f8000000c197423 */ /* 0x001fc8000000000b */
[----:B------:R-:W-:-:S04]  /*1800*/  FFMA R25, R12, R25, R12 ;  /* 0x000000190c197223 */ /* 0x000fc8000000000c */
[----:B------:R-:W-:-:S04]  /*1810*/  FFMA R12, R0, R25, RZ ;  /* 0x00000019000c7223 */ /* 0x000fc800000000ff */
[----:B------:R-:W-:-:S04]  /*1820*/  FFMA R3, R11, R12, R0 ;  /* 0x0000000c0b037223 */ /* 0x000fc80000000000 */
[----:B------:R-:W-:-:S04]  /*1830*/  FFMA R12, R25, R3, R12 ;  /* 0x00000003190c7223 */ /* 0x000fc8000000000c */
[----:B------:R-:W-:-:S04]  /*1840*/  FFMA R11, R11, R12, R0 ;  /* 0x0000000c0b0b7223 */ /* 0x000fc80000000000 */
[----:B------:R-:W-:-:S05]  /*1850*/  FFMA R0, R25, R11, R12 ;  /* 0x0000000b19007223 */ /* 0x000fca000000000c */
[----:B------:R-:W-:-:S04]  /*1860*/  SHF.R.U32.HI R3, RZ, 0x17, R0 ;  /* 0x00000017ff037819 */ /* 0x000fc80000011600 */
[----:B------:R-:W-:-:S05]  /*1870*/  LOP3.LUT R6, R3, 0xff, RZ, 0xc0, !PT ;  /* 0x000000ff03067812 */ /* 0x000fca00078ec0ff */
[----:B------:R-:W-:-:S05]  /*1880*/  IMAD.IADD R3, R6, 0x1, R7 ;  /* 0x0000000106037824 */ /* 0x000fca00078e0207 */
[----:B------:R-:W-:-:S04]  /*1890*/  IADD3 R6, PT, PT, R3, -0x1, RZ ;  /* 0xffffffff03067810 */ /* 0x000fc80007ffe0ff */
[----:B------:R-:W-:-:S13]  /*18a0*/  ISETP.GE.U32.AND P0, PT, R6, 0xfe, PT ;  /* 0x000000fe0600780c */ /* 0x000fda0003f06070 */
[----:B------:R-:W-:Y:S05]  /*18b0*/  @!P0 BRA `(.L_x_27) ;  /* 0x0000000000808947 */ /* 0x000fea0003800000 */
[----:B------:R-:W-:-:S13]  /*18c0*/  ISETP.GT.AND P0, PT, R3, 0xfe, PT ;  /* 0x000000fe0300780c */ /* 0x000fda0003f04270 */
[----:B------:R-:W-:Y:S05]  /*18d0*/  @P0 BRA `(.L_x_28) ;  /* 0x00000000006c0947 */ /* 0x000fea0003800000 */
[----:B------:R-:W-:-:S13]  /*18e0*/  ISETP.GE.AND P0, PT, R3, 0x1, PT ;  /* 0x000000010300780c */ /* 0x000fda0003f06270 */
[----:B------:R-:W-:Y:S05]  /*18f0*/  @P0 BRA `(.L_x_29) ;  /* 0x0000000000740947 */ /* 0x000fea0003800000 */
[----:B------:R-:W-:Y:S02]  /*1900*/  ISETP.GE.AND P0, PT, R3, -0x18, PT ;  /* 0xffffffe80300780c */ /* 0x000fe40003f06270 */
[----:B------:R-:W-:-:S11]  /*1910*/  LOP3.LUT R0, R0, 0x80000000, RZ, 0xc0, !PT ;  /* 0x8000000000007812 */ /* 0x000fd600078ec0ff */
[----:B------:R-:W-:Y:S05]  /*1920*/  @!P0 BRA `(.L_x_29) ;  /* 0x0000000000688947 */ /* 0x000fea0003800000 */
[CCC-:B------:R-:W-:Y:S01]  /*1930*/  FFMA.RZ R6, R25.reuse, R11.reuse, R12.reuse ;  /* 0x0000000b19067223 */ /* 0x1c0fe2000000c00c */
[CCC-:B------:R-:W-:Y:S01]  /*1940*/  FFMA.RP R7, R25.reuse, R11.reuse, R12.reuse ;  /* 0x0000000b19077223 */ /* 0x1c0fe2000000800c */
[----:B------:R-:W-:Y:S01]  /*1950*/  FFMA.RM R12, R25, R11, R12 ;  /* 0x0000000b190c7223 */ /* 0x000fe2000000400c */
[C---:B------:R-:W-:Y:S01]  /*1960*/  VIADD R10, R3.reuse, 0x20 ;  /* 0x00000020030a7836 */ /* 0x040fe20000000000 */
[C---:B------:R-:W-:Y:S02]  /*1970*/  ISETP.NE.AND P0, PT, R3.reuse, RZ, PT ;  /* 0x000000ff0300720c */ /* 0x040fe40003f05270 */
[----:B------:R-:W-:Y:S02]  /*1980*/  LOP3.LUT R6, R6, 0x7fffff, RZ, 0xc0, !PT ;  /* 0x007fffff06067812 */ /* 0x000fe400078ec0ff */
[----:B------:R-:W-:Y:S01]  /*1990*/  ISETP.NE.AND P1, PT, R3, RZ, PT ;  /* 0x000000ff0300720c */ /* 0x000fe20003f25270 */
[----:B------:R-:W-:Y:S01]  /*19a0*/  IMAD.MOV R3, RZ, RZ, -R3 ;  /* 0x000000ffff037224 */ /* 0x000fe200078e0a03 */
[----:B------:R-:W-:-:S02]  /*19b0*/  LOP3.LUT R11, R6, 0x800000, RZ, 0xfc, !PT ;  /* 0x00800000060b7812 */ /* 0x000fc400078efcff */
[----:B------:R-:W-:Y:S02]  /*19c0*/  FSETP.NEU.FTZ.AND P2, PT, R7, R12, PT ;  /* 0x0000000c0700720b */ /* 0x000fe40003f5d000 */
[----:B------:R-:W-:Y:S02]  /*19d0*/  SHF.L.U32 R10, R11, R10, RZ ;  /* 0x0000000a0b0a7219 */ /* 0x000fe400000006ff */
[----:B------:R-:W-:Y:S02]  /*19e0*/  SEL R6, R3, RZ, P0 ;  /* 0x000000ff03067207 */ /* 0x000fe40000000000 */
[----:B------:R-:W-:Y:S02]  /*19f0*/  ISETP.NE.AND P1, PT, R10, RZ, P1 ;  /* 0x000000ff0a00720c */ /* 0x000fe40000f25270 */
[----:B------:R-:W-:Y:S02]  /*1a00*/  SHF.R.U32.HI R11, RZ, R6, R11 ;  /* 0x00000006ff0b7219 */ /* 0x000fe4000001160b */
[----:B------:R-:W-:-:S02]  /*1a10*/  PLOP3.LUT P1, PT, P2, P1, PT, 0xf8, 0x8f ;  /* 0x00000000008f781c */ /* 0x000fc40001723f70 */
[----:B------:R-:W-:Y:S02]  /*1a20*/  SHF.R.U32.HI R3, RZ, 0x1, R11 ;  /* 0x00000001ff037819 */ /* 0x000fe4000001160b */
[----:B------:R-:W-:-:S04]  /*1a30*/  SEL R6, RZ, 0x1, !P1 ;  /* 0x00000001ff067807 */ /* 0x000fc80004800000 */
[----:B------:R-:W-:-:S04]  /*1a40*/  LOP3.LUT R6, R6, 0x1, R3, 0xf8, !PT ;  /* 0x0000000106067812 */ /* 0x000fc800078ef803 */
[----:B------:R-:W-:-:S05]  /*1a50*/  LOP3.LUT R6, R6, R11, RZ, 0xc0, !PT ;  /* 0x0000000b06067212 */ /* 0x000fca00078ec0ff */
[----:B------:R-:W-:-:S05]  /*1a60*/  IMAD.IADD R3, R3, 0x1, R6 ;  /* 0x0000000103037824 */ /* 0x000fca00078e0206 */
[----:B------:R-:W-:Y:S01]  /*1a70*/  LOP3.LUT R0, R3, R0, RZ, 0xfc, !PT ;  /* 0x0000000003007212 */ /* 0x000fe200078efcff */
[----:B------:R-:W-:Y:S06]  /*1a80*/  BRA `(.L_x_29) ;  /* 0x0000000000107947 */ /* 0x000fec0003800000 */
.L_x_28:
[----:B------:R-:W-:-:S04]  /*1a90*/  LOP3.LUT R0, R0, 0x80000000, RZ, 0xc0, !PT ;  /* 0x8000000000007812 */ /* 0x000fc800078ec0ff */
[----:B------:R-:W-:Y:S01]  /*1aa0*/  LOP3.LUT R0, R0, 0x7f800000, RZ, 0xfc, !PT ;  /* 0x7f80000000007812 */ /* 0x000fe200078efcff */
[----:B------:R-:W-:Y:S06]  /*1ab0*/  BRA `(.L_x_29) ;  /* 0x0000000000047947 */ /* 0x000fec0003800000 */
.L_x_27:
[----:B------:R-:W-:-:S07]  /*1ac0*/  LEA R0, R7, R0, 0x17 ;  /* 0x0000000007007211 */ /* 0x000fce00078eb8ff */
.L_x_29:
[----:B------:R-:W-:Y:S05]  /*1ad0*/  BSYNC.RECONVERGENT B3 ;  /* 0x0000000000037941 */ /* 0x000fea0003800200 */
.L_x_26:
[----:B------:R-:W-:Y:S05]  /*1ae0*/  BRA `(.L_x_30) ;  /* 0x0000000000207947 */ /* 0x000fea0003800000 */
.L_x_25:
[----:B------:R-:W-:-:S04]  /*1af0*/  LOP3.LUT R0, R0, 0x80000000, R3, 0x48, !PT ;  /* 0x8000000000007812 */ /* 0x000fc800078e4803 */
[----:B------:R-:W-:Y:S01]  /*1b00*/  LOP3.LUT R0, R0, 0x7f800000, RZ, 0xfc, !PT ;  /* 0x7f80000000007812 */ /* 0x000fe200078efcff */
[----:B------:R-:W-:Y:S06]  /*1b10*/  BRA `(.L_x_30) ;  /* 0x0000000000147947 */ /* 0x000fec0003800000 */
.L_x_24:
[----:B------:R-:W-:Y:S01]  /*1b20*/  LOP3.LUT R0, R0, 0x80000000, R3, 0x48, !PT ;  /* 0x8000000000007812 */ /* 0x000fe200078e4803 */
[----:B------:R-:W-:Y:S06]  /*1b30*/  BRA `(.L_x_30) ;  /* 0x00000000000c7947 */ /* 0x000fec0003800000 */
.L_x_23:
[----:B------:R-:W0:Y:S01]  /*1b40*/  MUFU.RSQ R0, -QNAN ;  /* 0xffc0000000007908 */ /* 0x000e220000001400 */
[----:B------:R-:W-:Y:S05]  /*1b50*/  BRA `(.L_x_30) ;  /* 0x0000000000047947 */ /* 0x000fea0003800000 */
.L_x_22:
[----:B------:R-:W-:-:S07]  /*1b60*/  FADD.FTZ R0, R3, R0 ;  /* 0x0000000003007221 */ /* 0x000fce0000010000 */
.L_x_30:
[----:B------:R-:W-:Y:S05]  /*1b70*/  BSYNC.RECONVERGENT B2 ;  /* 0x0000000000027941 */ /* 0x000fea0003800200 */
.L_x_20:
[----:B------:R-:W-:Y:S02]  /*1b80*/  IMAD.MOV.U32 R6, RZ, RZ, R4 ;  /* 0x000000ffff067224 */ /* 0x000fe400078e0004 */
[----:B------:R-:W-:-:S04]  /*1b90*/  IMAD.MOV.U32 R7, RZ, RZ, 0x0 ;  /* 0x00000000ff077424 */ /* 0x000fc800078e00ff */
[----:B0-----:R-:W-:Y:S05]  /*1ba0*/  RET.REL.NODEC R6 `(_Z15allclose_kernelI6__halfLj1024EEvPT_S2_mPfS3_) ;  /* 0xffffffe406147950 */ /* 0x001fea0003c3ffff */
.L_x_31:
[----:B------:R-:W-:-:S00]  /*1bb0*/  BRA `(.L_x_31) ;  /* 0xfffffffc00fc7947 */ /* 0x000fc0000383ffff */
[----:B------:R-:W-:-:S00]  /*1bc0*/  NOP ;  /* 0x0000000000007918 */ /* 0x000fc00000000000 */
        /* <DEDUP_REMOVED lines=11> */
.L_x_89:


//--------------------- .text._Z26dotBasedInteractFP16KernelILj4ELj128ELj2ELj8ELj136ELj40ELj32ELj5ELj16ELj4EEvPK6__halfPS0_jjjjjjjjjjj --------------------------
	.section	.text._Z26dotBasedInteractFP16KernelILj4ELj128ELj2ELj8ELj136ELj40ELj32ELj5ELj16ELj4EEvPK6__halfPS0_jjjjjjjjjjj,"ax",@progbits
	.align	128
        .global         _Z26dotBasedInteractFP16KernelILj4ELj128ELj2ELj8ELj136ELj40ELj32ELj5ELj16ELj4EEvPK6__halfPS0_jjjjjjjjjjj
        .type           _Z26dotBasedInteractFP16KernelILj4ELj128ELj2ELj8ELj136ELj40ELj32ELj5ELj16ELj4EEvPK6__halfPS0_jjjjjjjjjjj,@function
        .size           _Z26dotBasedInteractFP16KernelILj4ELj128ELj2ELj8ELj136ELj40ELj32ELj5ELj16ELj4EEvPK6__halfPS0_jjjjjjjjjjj,(.L_x_91 - _Z26dotBasedInteractFP16KernelILj4ELj128ELj2ELj8ELj136ELj40ELj32ELj5ELj16ELj4EEvPK6__halfPS0_jjjjjjjjjjj)
        .other          _Z26dotBasedInteractFP16KernelILj4ELj128ELj2ELj8ELj136ELj40ELj32ELj5ELj16ELj4EEvPK6__halfPS0_jjjjjjjjjjj,@"STO_CUDA_ENTRY STV_DEFAULT"
_Z26dotBasedInteractFP16KernelILj4ELj128ELj2ELj8ELj136ELj40ELj32ELj5ELj16ELj4EEvPK6__halfPS0_jjjjjjjjjjj:
.text._Z26dotBasedInteractFP16KernelILj4ELj128ELj2ELj8ELj136ELj40ELj32ELj5ELj16ELj4EEvPK6__halfPS0_jjjjjjjjjjj:
[----:B------:R-:W-:Y:S01]  /*0000*/  LDC R1, c[0x0][0x37c] ;  /* 0x0000df00ff017b82 */ /* 0x000fe20000000800 */
[----:B------:R-:W0:Y:S07]  /*0010*/  S2R R8, SR_TID.X ;  /* 0x0000000000087919 */ /* 0x000e2e0000002100 */
[----:B------:R-:W1:Y:S01]  /*0020*/  S2UR UR4, SR_CTAID.X ;  /* 0x00000000000479c3 */ /* 0x000e620000002500 */
[----:B------:R-:W2:Y:S01]  /*0030*/  LDCU UR5, c[0x0][0x390] ;  /* 0x00007200ff0577ac */ /* 0x000ea20008000800 */
[----:B-1----:R-:W-:Y:S01]  /*0040*/  USHF.L.U32 UR4, UR4, 0x2, URZ ;  /* 0x0000000204047899 */ /* 0x002fe200080006ff */
[----:B0-----:R-:W-:-:S05]  /*0050*/  SHF.R.U32.HI R2, RZ, 0x5, R8 ;  /* 0x00000005ff027819 */ /* 0x001fca0000011608 */
[----:B------:R-:W-:-:S04]  /*0060*/  LOP3.LUT R11, R2, UR4, RZ, 0xfc, !PT ;  /* 0x00000004020b7c12 */ /* 0x000fc8000f8efcff */
[----:B--2---:R-:W-:-:S13]  /*0070*/  ISETP.GE.U32.AND P0, PT, R11, UR5, PT ;  /* 0x000000050b007c0c */ /* 0x004fda000bf06070 */
[----:B------:R-:W-:Y:S05]  /*0080*/  @P0 EXIT ;  /* 0x000000000000094d */ /* 0x000fea0003800000 */
[----:B------:R-:W0:Y:S01]  /*0090*/  LDCU UR5, c[0x0][0x394] ;  /* 0x00007280ff0577ac */ /* 0x000e220008000800 */
[----:B------:R-:W1:Y:S01]  /*00a0*/  S2R R13, SR_CgaCtaId ;  /* 0x00000000000d7919 */ /* 0x000e620000008800 */
[----:B------:R-:W2:Y:S01]  /*00b0*/  LDC.64 R4, c[0x0][0x380] ;  /* 0x0000e000ff047b82 */ /* 0x000ea20000000a00 */
[----:B------:R-:W-:Y:S01]  /*00c0*/  MOV R6, 0x400 ;  /* 0x0000040000067802 */ /* 0x000fe20000000f00 */
[----:B------:R-:W3:Y:S01]  /*00d0*/  LDCU UR8, c[0x0][0x398] ;  /* 0x00007300ff0877ac */ /* 0x000ee20008000800 */
[----:B------:R-:W4:Y:S01]  /*00e0*/  LDCU UR4, c[0x0][0x3a4] ;  /* 0x00007480ff0477ac */ /* 0x000f220008000800 */
[----:B------:R-:W1:Y:S01]  /*00f0*/  LDCU.64 UR6, c[0x0][0x358] ;  /* 0x00006b00ff0677ac */ /* 0x000e620008000a00 */
[----:B0-----:R-:W-:Y:S02]  /*0100*/  IMAD.U32 R0, RZ, RZ, UR5 ;  /* 0x00000005ff007e24 */ /* 0x001fe4000f8e00ff */
[----:B---3--:R-:W-:-:S03]  /*0110*/  IMAD.U32 R7, RZ, RZ, UR8 ;  /* 0x00000008ff077e24 */ /* 0x008fc6000f8e00ff */
[----:B------:R-:W-:Y:S01]  /*0120*/  ISETP.NE.AND P0, PT, R0, RZ, PT ;  /* 0x000000ff0000720c */ /* 0x000fe20003f05270 */
[----:B------:R-:W-:Y:S02]  /*0130*/  IMAD R10, R11, R0, RZ ;  /* 0x000000000b0a7224 */ /* 0x000fe400078e02ff */
[----:B----4-:R-:W-:Y:S02]  /*0140*/  IMAD R9, R2, UR4, RZ ;  /* 0x0000000402097c24 */ /* 0x010fe4000f8e02ff */
[----:B------:R-:W-:Y:S01]  /*0150*/  IMAD R3, R10, R7, RZ ;  /* 0x000000070a037224 */ /* 0x000fe200078e02ff */
[----:B------:R-:W-:Y:S01]  /*0160*/  LOP3.LUT R10, R8, 0x1f, RZ, 0xc0, !PT ;  /* 0x0000001f080a7812 */ /* 0x000fe200078ec0ff */
[----:B------:R-:W-:Y:S02]  /*0170*/  IMAD.SHL.U32 R9, R9, 0x2, RZ ;  /* 0x0000000209097824 */ /* 0x000fe400078e00ff */
[----:B--2---:R-:W-:Y:S01]  /*0180*/  IMAD.WIDE.U32 R4, R3, 0x2, R4 ;  /* 0x0000000203047825 */ /* 0x004fe200078e0004 */
[----:B-1----:R-:W-:-:S05]  /*0190*/  LEA R6, R13, R6, 0x18 ;  /* 0x000000060d067211 */ /* 0x002fca00078ec0ff */
[----:B------:R-:W-:Y:S01]  /*01a0*/  IMAD.IADD R3, R9, 0x1, R6 ;  /* 0x0000000109037824 */ /* 0x000fe200078e0206 */
[----:B------:R-:W-:Y:S06]  /*01b0*/  @!P0 BRA `(.L_x_32) ;  /* 0x0000000800408947 */ /* 0x000fec0003800000 */
[----:B------:R-:W-:Y:S01]  /*01c0*/  LOP3.LUT R14, RZ, R10, RZ, 0x33, !PT ;  /* 0x0000000aff0e7212 */ /* 0x000fe200078e33ff */
[----:B------:R-:W-:Y:S01]  /*01d0*/  IMAD.MOV.U32 R17, RZ, RZ, RZ ;  /* 0x000000ffff117224 */ /* 0x000fe200078e00ff */
[C---:B------:R-:W-:Y:S02]  /*01e0*/  LOP3.LUT R2, R10.reuse, 0x20, RZ, 0xfc, !PT ;  /* 0x000000200a027812 */ /* 0x040fe400078efcff */
[----:B------:R-:W-:Y:S01]  /*01f0*/  LOP3.LUT R15, R10, 0x40, RZ, 0xfc, !PT ;  /* 0x000000400a0f7812 */ /* 0x000fe200078efcff */
[----:B------:R-:W-:Y:S01]  /*0200*/  IMAD.IADD R14, R14, 0x1, R7 ;  /* 0x000000010e0e7824 */ /* 0x000fe200078e0207 */
[----:B------:R-:W-:Y:S02]  /*0210*/  LOP3.LUT R20, R10, 0x60, RZ, 0xfc, !PT ;  /* 0x000000600a147812 */ /* 0x000fe400078efcff */
[----:B------:R-:W-:Y:S02]  /*0220*/  IADD3 R16, PT, PT, R3, 0x80, RZ ;  /* 0x0000008003107810 */ /* 0x000fe40007ffe0ff */
[----:B------:R-:W-:-:S07]  /*0230*/  LOP3.LUT R22, R14, 0x60, RZ, 0xc0, !PT ;  /* 0x000000600e167812 */ /* 0x000fce00078ec0ff */
.L_x_42:
[----:B0-----:R-:W0:Y:S01]  /*0240*/  LDC R7, c[0x0][0x398] ;  /* 0x0000e600ff077b82 */ /* 0x001e220000000800 */
[----:B------:R-:W-:Y:S01]  /*0250*/  BSSY.RECONVERGENT B0, `(.L_x_33) ;  /* 0x0000081000007945 */ /* 0x000fe20003800200 */
[----:B0-----:R-:W-:-:S13]  /*0260*/  ISETP.GE.U32.AND P0, PT, R10, R7, PT ;  /* 0x000000070a00720c */ /* 0x001fda0003f06070 */
[----:B------:R-:W-:Y:S05]  /*0270*/  @P0 BRA `(.L_x_34) ;  /* 0x0000000400f80947 */ /* 0x000fea0003800000 */
[----:B------:R-:W-:Y:S01]  /*0280*/  ISETP.NE.AND P0, PT, R22, 0x60, PT ;  /* 0x000000601600780c */ /* 0x000fe20003f05270 */
[----:B------:R-:W-:Y:S01]  /*0290*/  BSSY.RECONVERGENT B1, `(.L_x_35) ;  /* 0x0000013000017945 */ /* 0x000fe20003800200 */
[----:B------:R-:W-:Y:S01]  /*02a0*/  ISETP.GE.U32.AND P1, PT, R14, 0x60, PT ;  /* 0x000000600e00780c */ /* 0x000fe20003f26070 */
[----:B------:R-:W-:-:S10]  /*02b0*/  IMAD.MOV.U32 R18, RZ, RZ, R10 ;  /* 0x000000ffff127224 */ /* 0x000fd400078e000a */
[----:B------:R-:W-:Y:S05]  /*02c0*/  @!P0 BRA `(.L_x_36) ;  /* 0x00000000003c8947 */ /* 0x000fea0003800000 */
[----:B------:R-:W-:-:S05]  /*02d0*/  IMAD.WIDE.U32 R12, R10, 0x2, R4 ;  /* 0x000000020a0c7825 */ /* 0x000fca00078e0004 */
[----:B------:R-:W2:Y:S01]  /*02e0*/  LDG.E.U16.CONSTANT R19, desc[UR6][R12.64] ;  /* 0x000000060c137981 */ /* 0x000ea2000c1e9500 */
[----:B------:R-:W-:Y:S01]  /*02f0*/  IMAD R0, R17, 0x88, R10 ;  /* 0x0000008811007824 */ /* 0x000fe200078e020a */
[----:B------:R-:W-:Y:S01]  /*0300*/  ISETP.NE.AND P0, PT, R22, RZ, PT ;  /* 0x000000ff1600720c */ /* 0x000fe20003f05270 */
[----:B------:R-:W-:Y:S02]  /*0310*/  IMAD.MOV.U32 R18, RZ, RZ, R2 ;  /* 0x000000ffff127224 */ /* 0x000fe400078e0002 */
[----:B------:R-:W-:-:S05]  /*0320*/  IMAD R24, R0, 0x2, R3 ;  /* 0x0000000200187824 */ /* 0x000fca00078e0203 */
[----:B--2---:R0:W-:Y:S05]  /*0330*/  STS.U16 [R24], R19 ;  /* 0x0000001318007388 */ /* 0x0041ea0000000400 */
[----:B------:R-:W-:Y:S05]  /*0340*/  @!P0 BRA `(.L_x_36) ;  /* 0x00000000001c8947 */ /* 0x000fea0003800000 */
[----:B------:R-:W-:Y:S01]  /*0350*/  ISETP.NE.AND P0, PT, R22, 0x20, PT ;  /* 0x000000201600780c */ /* 0x000fe20003f05270 */
[----:B------:R-:W2:-:S12]  /*0360*/  LDG.E.U16.CONSTANT R0, desc[UR6][R12.64+0x40] ;  /* 0x000040060c007981 */ /* 0x000e98000c1e9500 */
[----:B0-----:R-:W3:Y:S01]  /*0370*/  @P0 LDG.E.U16.CONSTANT R19, desc[UR6][R12.64+0x80] ;  /* 0x000080060c130981 */ /* 0x001ee2000c1e9500 */
[----:B------:R-:W-:Y:S01]  /*0380*/  IMAD.MOV.U32 R18, RZ, RZ, R15 ;  /* 0x000000ffff127224 */ /* 0x000fe200078e000f */
[----:B------:R-:W-:Y:S02]  /*0390*/  @P0 MOV R18, R20 ;  /* 0x0000001400120202 */ /* 0x000fe40000000f00 */
[----:B--2---:R1:W-:Y:S04]  /*03a0*/  STS.U16 [R24+0x40], R0 ;  /* 0x0000400018007388 */ /* 0x0043e80000000400 */
[----:B---3--:R1:W-:Y:S02]  /*03b0*/  @P0 STS.U16 [R24+0x80], R19 ;  /* 0x0000801318000388 */ /* 0x0083e40000000400 */
.L_x_36:
[----:B------:R-:W-:Y:S05]  /*03c0*/  BSYNC.RECONVERGENT B1 ;  /* 0x0000000000017941 */ /* 0x000fea0003800200 */
.L_x_35:
[----:B------:R-:W-:Y:S05]  /*03d0*/  @!P1 BRA `(.L_x_34) ;  /* 0x0000000400a09947 */ /* 0x000fea0003800000 */
[C---:B------:R-:W-:Y:S01]  /*03e0*/  IMAD.WIDE.U32 R12, R18.reuse, 0x2, R4 ;  /* 0x00000002120c7825 */ /* 0x040fe200078e0004 */
[----:B------:R-:W-:Y:S02]  /*03f0*/  ISETP.GE.U32.AND P2, PT, R18, R7, PT ;  /* 0x000000071200720c */ /* 0x000fe40003f46070 */
[----:B------:R-:W-:-:S05]  /*0400*/  IADD3 R12, P0, PT, R12, 0x80, RZ ;  /* 0x000000800c0c7810 */ /* 0x000fca0007f1e0ff */
[----:B------:R-:W-:-:S06]  /*0410*/  IMAD.X R13, RZ, RZ, R13, P0 ;  /* 0x000000ffff0d7224 */ /* 0x000fcc00000e060d */
[----:B------:R-:W2:Y:S04]  /*0420*/  @P2 LDG.E.U16.CONSTANT R21, desc[UR6][R12.64+-0x80] ;  /* 0xffff80060c152981 */ /* 0x000ea8000c1e9500 */
[----:B------:R-:W3:Y:S04]  /*0430*/  @P2 LDG.E.U16.CONSTANT R23, desc[UR6][R12.64+-0x40] ;  /* 0xffffc0060c172981 */ /* 0x000ee8000c1e9500 */
[----:B------:R-:W4:Y:S04]  /*0440*/  @P2 LDG.E.U16.CONSTANT R25, desc[UR6][R12.64] ;  /* 0x000000060c192981 */ /* 0x000f28000c1e9500 */
[----:B------:R5:W4:Y:S01]  /*0450*/  @P2 LDG.E.U16.CONSTANT R27, desc[UR6][R12.64+0x40] ;  /* 0x000040060c1b2981 */ /* 0x000b22000c1e9500 */
[----:B01----:R-:W-:Y:S01]  /*0460*/  IMAD R19, R17, 0x88, R18 ;  /* 0x0000008811137824 */ /* 0x003fe200078e0212 */
[----:B------:R-:W-:Y:S01]  /*0470*/  @P2 IADD3 R24, P3, PT, R12, 0x100, RZ ;  /* 0x000001000c182810 */ /* 0x000fe20007f7e0ff */
[----:B------:R-:W-:Y:S01]  /*0480*/  @P2 VIADD R18, R18, 0x80 ;  /* 0x0000008012122836 */ /* 0x000fe20000000000 */
[----:B------:R-:W-:Y:S01]  /*0490*/  BSSY.RECONVERGENT B1, `(.L_x_37) ;  /* 0x0000037000017945 */ /* 0x000fe20003800200 */
[----:B------:R-:W-:-:S02]  /*04a0*/  IMAD.U32 R0, R19, 0x2, R16 ;  /* 0x0000000213007824 */ /* 0x000fc400078e0010 */
[----:B------:R-:W-:Y:S01]  /*04b0*/  IMAD.IADD R19, R7, 0x1, -R18 ;  /* 0x0000000107137824 */ /* 0x000fe200078e0a12 */
[----:B------:R-:W-:Y:S02]  /*04c0*/  ISETP.GE.U32.AND P0, PT, R18, R7, PT ;  /* 0x000000071200720c */ /* 0x000fe40003f06070 */
[----:B-----5:R-:W-:Y:S02]  /*04d0*/  @P2 MOV R12, R24 ;  /* 0x00000018000c2202 */ /* 0x020fe40000000f00 */
[----:B------:R-:W-:Y:S01]  /*04e0*/  ISETP.LE.U32.OR P1, PT, R19, 0x180, P0 ;  /* 0x000001801300780c */ /* 0x000fe20000723470 */
[----:B------:R-:W-:Y:S01]  /*04f0*/  @P2 IMAD.X R19, RZ, RZ, R13, P3 ;  /* 0x000000ffff132224 */ /* 0x000fe200018e060d */
[----:B------:R-:W-:-:S03]  /*0500*/  PLOP3.LUT P0, PT, P2, PT, PT, 0x8, 0x80 ;  /* 0x000000000080781c */ /* 0x000fc6000170e170 */
[----:B------:R-:W-:Y:S01]  /*0510*/  @P2 IMAD.MOV.U32 R13, RZ, RZ, R19 ;  /* 0x000000ffff0d2224 */ /* 0x000fe200078e0013 */
[----:B--2---:R-:W-:Y:S04]  /*0520*/  @P2 STS.U16 [R0+-0x80], R21 ;  /* 0xffff801500002388 */ /* 0x004fe80000000400 */
[----:B---3--:R-:W-:Y:S04]  /*0530*/  @P2 STS.U16 [R0+-0x40], R23 ;  /* 0xffffc01700002388 */ /* 0x008fe80000000400 */
[----:B----4-:R-:W-:Y:S04]  /*0540*/  @P2 STS.U16 [R0], R25 ;  /* 0x0000001900002388 */ /* 0x010fe80000000400 */
[----:B------:R0:W-:Y:S02]  /*0550*/  @P2 STS.U16 [R0+0x40], R27 ;  /* 0x0000401b00002388 */ /* 0x0001e40000000400 */
[----:B0-----:R-:W-:Y:S01]  /*0560*/  @P2 VIADD R0, R0, 0x100 ;  /* 0x0000010000002836 */ /* 0x001fe20000000000 */
[----:B------:R-:W-:Y:S06]  /*0570*/  @P1 BRA `(.L_x_38) ;  /* 0x0000000000a01947 */ /* 0x000fec0003800000 */
[----:B------:R-:W-:Y:S01]  /*0580*/  PLOP3.LUT P0, PT, PT, PT, PT, 0x8, 0x80 ;  /* 0x000000000080781c */ /* 0x000fe20003f0e170 */
[----:B------:R-:W-:-:S12]  /*0590*/  VIADD R51, R7, 0xfffffe80 ;  /* 0xfffffe8007337836 */ /* 0x000fd80000000000 */
.L_x_39:
[----:B------:R-:W2:Y:S04]  /*05a0*/  LDG.E.U16.CONSTANT R19, desc[UR6][R12.64+-0x80] ;  /* 0xffff80060c137981 */ /* 0x000ea8000c1e9500 */
[----:B------:R-:W3:Y:S04]  /*05b0*/  LDG.E.U16.CONSTANT R21, desc[UR6][R12.64+-0x40] ;  /* 0xffffc0060c157981 */ /* 0x000ee8000c1e9500 */
[----:B------:R-:W4:Y:S04]  /*05c0*/  LDG.E.U16.CONSTANT R23, desc[UR6][R12.64] ;  /* 0x000000060c177981 */ /* 0x000f28000c1e9500 */
[----:B------:R-:W5:Y:S04]  /*05d0*/  LDG.E.U16.CONSTANT R25, desc[UR6][R12.64+0x40] ;  /* 0x000040060c197981 */ /* 0x000f68000c1e9500 */
        /* <DEDUP_REMOVED lines=11> */
[----:B------:R0:W5:Y:S01]  /*0690*/  LDG.E.U16.CONSTANT R49, desc[UR6][R12.64+0x340] ;  /* 0x000340060c317981 */ /* 0x000162000c1e9500 */
[----:B------:R-:W-:-:S05]  /*06a0*/  VIADD R18, R18, 0x200 ;  /* 0x0000020012127836 */ /* 0x000fca0000000000 */
[----:B------:R-:W-:Y:S02]  /*06b0*/  ISETP.GE.U32.AND P1, PT, R18, R51, PT ;  /* 0x000000331200720c */ /* 0x000fe40003f26070 */
[----:B0-----:R-:W-:-:S05]  /*06c0*/  IADD3 R12, P2, PT, R12, 0x400, RZ ;  /* 0x000004000c0c7810 */ /* 0x001fca0007f5e0ff */
[----:B------:R-:W-:Y:S01]  /*06d0*/  IMAD.X R13, RZ, RZ, R13, P2 ;  /* 0x000000ffff0d7224 */ /* 0x000fe200010e060d */
[----:B--2---:R-:W-:Y:S04]  /*06e0*/  STS.U16 [R0+-0x80], R19 ;  /* 0xffff801300007388 */ /* 0x004fe80000000400 */
[----:B---3--:R-:W-:Y:S04]  /*06f0*/  STS.U16 [R0+-0x40], R21 ;  /* 0xffffc01500007388 */ /* 0x008fe80000000400 */
[----:B----4-:R-:W-:Y:S04]  /*0700*/  STS.U16 [R0], R23 ;  /* 0x0000001700007388 */ /* 0x010fe80000000400 */
[----:B-----5:R-:W-:Y:S04]  /*0710*/  STS.U16 [R0+0x40], R25 ;  /* 0x0000401900007388 */ /* 0x020fe80000000400 */
[----:B------:R-:W-:Y:S04]  /*0720*/  STS.U16 [R0+0x80], R27 ;  /* 0x0000801b00007388 */ /* 0x000fe80000000400 */
        /* <DEDUP_REMOVED lines=10> */
[----:B------:R0:W-:Y:S02]  /*07d0*/  STS.U16 [R0+0x340], R49 ;  /* 0x0003403100007388 */ /* 0x0001e40000000400 */
[----:B0-----:R-:W-:Y:S01]  /*07e0*/  IADD3 R0, PT, PT, R0, 0x400, RZ ;  /* 0x0000040000007810 */ /* 0x001fe20007ffe0ff */
[----:B------:R-:W-:Y:S06]  /*07f0*/  @!P1 BRA `(.L_x_39) ;  /* 0xfffffffc00689947 */ /* 0x000fec000383ffff */
.L_x_38:
[----:B------:R-:W-:Y:S05]  /*0800*/  BSYNC.RECONVERGENT B1 ;  /* 0x0000000000017941 */ /* 0x000fea0003800200 */
.L_x_37:
[----:B------:R-:W-:Y:S01]  /*0810*/  IMAD.IADD R19, R7, 0x1, -R18 ;  /* 0x0000000107137824 */ /* 0x000fe200078e0a12 */
[----:B------:R-:W-:Y:S01]  /*0820*/  ISETP.GE.U32.AND P1, PT, R18, R7, PT ;  /* 0x000000071200720c */ /* 0x000fe20003f26070 */
[----:B------:R-:W-:Y:S03]  /*0830*/  BSSY.RECONVERGENT B1, `(.L_x_40) ;  /* 0x0000018000017945 */ /* 0x000fe60003800200 */
[----:B------:R-:W-:-:S13]  /*0840*/  ISETP.LE.U32.OR P1, PT, R19, 0x80, P1 ;  /* 0x000000801300780c */ /* 0x000fda0000f23470 */
[----:B------:R-:W-:Y:S05]  /*0850*/  @P1 BRA `(.L_x_41) ;  /* 0x0000000000541947 */ /* 0x000fea0003800000 */
[----:B------:R-:W2:Y:S04]  /*0860*/  LDG.E.U16.CONSTANT R27, desc[UR6][R12.64+-0x80] ;  /* 0xffff80060c1b7981 */ /* 0x000ea8000c1e9500 */
[----:B------:R-:W3:Y:S04]  /*0870*/  LDG.E.U16.CONSTANT R29, desc[UR6][R12.64+-0x40] ;  /* 0xffffc0060c1d7981 */ /* 0x000ee8000c1e9500 */
[----:B------:R-:W4:Y:S04]  /*0880*/  LDG.E.U16.CONSTANT R31, desc[UR6][R12.64] ;  /* 0x000000060c1f7981 */ /* 0x000f28000c1e9500 */
[----:B------:R-:W5:Y:S04]  /*0890*/  LDG.E.U16.CONSTANT R33, desc[UR6][R12.64+0x40] ;  /* 0x000040060c217981 */ /* 0x000f68000c1e9500 */
[----:B------:R-:W5:Y:S04]  /*08a0*/  LDG.E.U16.CONSTANT R19, desc[UR6][R12.64+0x80] ;  /* 0x000080060c137981 */ /* 0x000f68000c1e9500 */
[----:B------:R-:W5:Y:S04]  /*08b0*/  LDG.E.U16.CONSTANT R21, desc[UR6][R12.64+0xc0] ;  /* 0x0000c0060c157981 */ /* 0x000f68000c1e9500 */
[----:B------:R-:W5:Y:S04]  /*08c0*/  LDG.E.U16.CONSTANT R23, desc[UR6][R12.64+0x100] ;  /* 0x000100060c177981 */ /* 0x000f68000c1e9500 */
[----:B------:R0:W5:Y:S01]  /*08d0*/  LDG.E.U16.CONSTANT R25, desc[UR6][R12.64+0x140] ;  /* 0x000140060c197981 */ /* 0x000162000c1e9500 */
[----:B------:R-:W-:Y:S01]  /*08e0*/  PLOP3.LUT P0, PT, PT, PT, PT, 0x8, 0x80 ;  /* 0x000000000080781c */ /* 0x000fe20003f0e170 */
[----:B------:R-:W-:Y:S01]  /*08f0*/  VIADD R18, R18, 0x100 ;  /* 0x0000010012127836 */ /* 0x000fe20000000000 */
        /* <DEDUP_REMOVED lines=9> */
[----:B------:R0:W-:Y:S02]  /*0990*/  STS.U16 [R0+0x140], R25 ;  /* 0x0001401900007388 */ /* 0x0001e40000000400 */
[----:B0-----:R-:W-:-:S07]  /*09a0*/  VIADD R0, R0, 0x200 ;  /* 0x0000020000007836 */ /* 0x001fce0000000000 */
.L_x_41:
[----:B------:R-:W-:Y:S05]  /*09b0*/  BSYNC.RECONVERGENT B1 ;  /* 0x0000000000017941 */ /* 0x000fea0003800200 */
.L_x_40:
[----:B------:R-:W-:-:S13]  /*09c0*/  ISETP.LT.U32.OR P0, PT, R18, R7, P0 ;  /* 0x000000071200720c */ /* 0x000fda0000701470 */
[----:B------:R-:W-:Y:S05]  /*09d0*/  @!P0 BRA `(.L_x_34) ;  /* 0x0000000000208947 */ /* 0x000fea0003800000 */
[----:B------:R-:W2:Y:S04]  /*09e0*/  LDG.E.U16.CONSTANT R19, desc[UR6][R12.64+-0x80] ;  /* 0xffff80060c137981 */ /* 0x000ea8000c1e9500 */
[----:B------:R-:W3:Y:S04]  /*09f0*/  LDG.E.U16.CONSTANT R21, desc[UR6][R12.64+-0x40] ;  /* 0xffffc0060c157981 */ /* 0x000ee8000c1e9500 */
[----:B------:R-:W4:Y:S04]  /*0a00*/  LDG.E.U16.CONSTANT R23, desc[UR6][R12.64] ;  /* 0x000000060c177981 */ /* 0x000f28000c1e9500 */
[----:B------:R-:W5:Y:S04]  /*0a10*/  LDG.E.U16.CONSTANT R25, desc[UR6][R12.64+0x40] ;  /* 0x000040060c197981 */ /* 0x000f68000c1e9500 */
[----:B--2---:R2:W-:Y:S04]  /*0a20*/  STS.U16 [R0+-0x80], R19 ;  /* 0xffff801300007388 */ /* 0x0045e80000000400 */
[----:B---3--:R2:W-:Y:S04]  /*0a30*/  STS.U16 [R0+-0x40], R21 ;  /* 0xffffc01500007388 */ /* 0x0085e80000000400 */
[----:B----4-:R2:W-:Y:S04]  /*0a40*/  STS.U16 [R0], R23 ;  /* 0x0000001700007388 */ /* 0x0105e80000000400 */
[----:B-----5:R2:W-:Y:S02]  /*0a50*/  STS.U16 [R0+0x40], R25 ;  /* 0x0000401900007388 */ /* 0x0205e40000000400 */
.L_x_34:
[----:B------:R-:W-:Y:S05]  /*0a60*/  BSYNC.RECONVERGENT B0 ;  /* 0x0000000000007941 */ /* 0x000fea0003800200 */
.L_x_33:
[----:B-12---:R-:W1:Y:S01]  /*0a70*/  LDC R0, c[0x0][0x394] ;  /* 0x0000e500ff007b82 */ /* 0x006e620000000800 */
[----:B------:R-:W-:Y:S02]  /*0a80*/  VIADD R17, R17, 0x1 ;  /* 0x0000000111117836 */ /* 0x000fe40000000000 */
[----:B------:R-:W-:-:S03]  /*0a90*/  IMAD.WIDE.U32 R4, R7, 0x2, R4 ;  /* 0x0000000207047825 */ /* 0x000fc600078e0004 */
[----:B-1----:R-:W-:-:S13]  /*0aa0*/  ISETP.NE.AND P0, PT, R17, R0, PT ;  /* 0x000000001100720c */ /* 0x002fda0003f05270 */
[----:B------:R-:W-:Y:S05]  /*0ab0*/  @P0 BRA `(.L_x_42) ;  /* 0xfffffff400e00947 */ /* 0x000fea000383ffff */
.L_x_32:
[----:B------:R-:W1:Y:S01]  /*0ac0*/  LDCU UR4, c[0x0][0x3a0] ;  /* 0x00007400ff0477ac */ /* 0x000e620008000800 */
[----:B------:R-:W-:Y:S01]  /*0ad0*/  ISETP.NE.AND P1, PT, R0, RZ, PT ;  /* 0x000000ff0000720c */ /* 0x000fe20003f25270 */
[----:B------:R-:W-:Y:S01]  /*0ae0*/  BSSY.RECONVERGENT B0, `(.L_x_43) ;  /* 0x0000032000007945 */ /* 0x000fe20003800200 */
[----:B------:R-:W-:-:S04]  /*0af0*/  IADD3 R2, PT, PT, R10, R7, RZ ;  /* 0x000000070a027210 */ /* 0x000fc80007ffe0ff */
[----:B-1----:R-:W-:-:S13]  /*0b00*/  ISETP.GE.U32.OR P0, PT, R2, UR4, !P1 ;  /* 0x0000000402007c0c */ /* 0x002fda000cf06470 */
[----:B------:R-:W-:Y:S05]  /*0b10*/  @P0 BRA `(.L_x_44) ;  /* 0x0000000000b80947 */ /* 0x000fea0003800000 */
[C---:B------:R-:W-:Y:S01]  /*0b20*/  VIADD R4, R0.reuse, 0xffffffff ;  /* 0xffffffff00047836 */ /* 0x040fe20000000000 */
[----:B------:R-:W-:Y:S01]  /*0b30*/  LOP3.LUT R12, R0, 0x7, RZ, 0xc0, !PT ;  /* 0x00000007000c7812 */ /* 0x000fe200078ec0ff */
[----:B------:R-:W-:-:S03]  /*0b40*/  IMAD.MOV.U32 R5, RZ, RZ, RZ ;  /* 0x000000ffff057224 */ /* 0x000fc600078e00ff */
[----:B------:R-:W-:Y:S02]  /*0b50*/  ISETP.GE.U32.AND P0, PT, R4, 0x7, PT ;  /* 0x000000070400780c */ /* 0x000fe40003f06070 */
[----:B------:R-:W-:-:S11]  /*0b60*/  ISETP.NE.AND P2, PT, R12, RZ, PT ;  /* 0x000000ff0c00720c */ /* 0x000fd60003f45270 */
[----:B------:R-:W-:Y:S05]  /*0b70*/  @!P0 BRA `(.L_x_45) ;  /* 0x0000000000408947 */ /* 0x000fea0003800000 */
[----:B------:R-:W-:Y:S01]  /*0b80*/  IMAD R13, R2, 0x2, R9 ;  /* 0x00000002020d7824 */ /* 0x000fe200078e0209 */
[----:B------:R-:W-:-:S04]  /*0b90*/  LOP3.LUT R5, R0, 0xfffffff8, RZ, 0xc0, !PT ;  /* 0xfffffff800057812 */ /* 0x000fc800078ec0ff */
[----:B------:R-:W-:Y:S01]  /*0ba0*/  IADD3 R13, PT, PT, R13, 0x440, R6 ;  /* 0x000004400d0d7810 */ /* 0x000fe20007ffe006 */
[----:B------:R-:W-:-:S07]  /*0bb0*/  IMAD.MOV R4, RZ, RZ, -R5 ;  /* 0x000000ffff047224 */ /* 0x000fce00078e0a05 */
.L_x_46:
[----:B------:R-:W-:Y:S01]  /*0bc0*/  VIADD R4, R4, 0x8 ;  /* 0x0000000804047836 */ /* 0x000fe20000000000 */
[----:B------:R-:W-:Y:S04]  /*0bd0*/  STS.U16 [R13+-0x440], RZ ;  /* 0xfffbc0ff0d007388 */ /* 0x000fe80000000400 */
[----:B------:R-:W-:Y:S01]  /*0be0*/  ISETP.NE.AND P0, PT, R4, RZ, PT ;  /* 0x000000ff0400720c */ /* 0x000fe20003f05270 */
[----:B------:R-:W-:Y:S04]  /*0bf0*/  STS.U16 [R13+-0x330], RZ ;  /* 0xfffcd0ff0d007388 */ /* 0x000fe80000000400 */
[----:B------:R-:W-:Y:S04]  /*0c00*/  STS.U16 [R13+-0x220], RZ ;  /* 0xfffde0ff0d007388 */ /* 0x000fe80000000400 */
[----:B------:R-:W-:Y:S04]  /*0c10*/  STS.U16 [R13+-0x110], RZ ;  /* 0xfffef0ff0d007388 */ /* 0x000fe80000000400 */
[----:B------:R-:W-:Y:S04]  /*0c20*/  STS.U16 [R13], RZ ;  /* 0x000000ff0d007388 */ /* 0x000fe80000000400 */
[----:B------:R-:W-:Y:S04]  /*0c30*/  STS.U16 [R13+0x110], RZ ;  /* 0x000110ff0d007388 */ /* 0x000fe80000000400 */
[----:B------:R-:W-:Y:S04]  /*0c40*/  STS.U16 [R13+0x220], RZ ;  /* 0x000220ff0d007388 */ /* 0x000fe80000000400 */
[----:B------:R1:W-:Y:S02]  /*0c50*/  STS.U16 [R13+0x330], RZ ;  /* 0x000330ff0d007388 */ /* 0x0003e40000000400 */
[----:B-1----:R-:W-:Y:S01]  /*0c60*/  IADD3 R13, PT, PT, R13, 0x880, RZ ;  /* 0x000008800d0d7810 */ /* 0x002fe20007ffe0ff */
[----:B------:R-:W-:Y:S06]  /*0c70*/  @P0 BRA `(.L_x_46) ;  /* 0xfffffffc00d00947 */ /* 0x000fec000383ffff */
.L_x_45:
[----:B------:R-:W-:Y:S05]  /*0c80*/  @!P2 BRA `(.L_x_44) ;  /* 0x00000000005ca947 */ /* 0x000fea0003800000 */
[----:B------:R-:W-:Y:S02]  /*0c90*/  ISETP.GE.U32.AND P0, PT, R12, 0x4, PT ;  /* 0x000000040c00780c */ /* 0x000fe40003f06070 */
[----:B------:R-:W-:-:S04]  /*0ca0*/  LOP3.LUT R13, R0, 0x3, RZ, 0xc0, !PT ;  /* 0x00000003000d7812 */ /* 0x000fc800078ec0ff */
[----:B------:R-:W-:-:S07]  /*0cb0*/  ISETP.NE.AND P2, PT, R13, RZ, PT ;  /* 0x000000ff0d00720c */ /* 0x000fce0003f45270 */
[----:B------:R-:W-:Y:S06]  /*0cc0*/  @!P0 BRA `(.L_x_47) ;  /* 0x00000000001c8947 */ /* 0x000fec0003800000 */
[C---:B------:R-:W-:Y:S02]  /*0cd0*/  IMAD R4, R5.reuse, 0x88, R2 ;  /* 0x0000008805047824 */ /* 0x040fe400078e0202 */
[----:B------:R-:W-:Y:S02]  /*0ce0*/  VIADD R5, R5, 0x4 ;  /* 0x0000000405057836 */ /* 0x000fe40000000000 */
[----:B------:R-:W-:-:S05]  /*0cf0*/  IMAD R4, R4, 0x2, R3 ;  /* 0x0000000204047824 */ /* 0x000fca00078e0203 */
[----:B------:R1:W-:Y:S04]  /*0d00*/  STS.U16 [R4], RZ ;  /* 0x000000ff04007388 */ /* 0x0003e80000000400 */
[----:B------:R1:W-:Y:S04]  /*0d10*/  STS.U16 [R4+0x110], RZ ;  /* 0x000110ff04007388 */ /* 0x0003e80000000400 */
[----:B------:R1:W-:Y:S04]  /*0d20*/  STS.U16 [R4+0x220], RZ ;  /* 0x000220ff04007388 */ /* 0x0003e80000000400 */
[----:B------:R1:W-:Y:S02]  /*0d30*/  STS.U16 [R4+0x330], RZ ;  /* 0x000330ff04007388 */ /* 0x0003e40000000400 */
.L_x_47:
[----:B------:R-:W-:Y:S05]  /*0d40*/  @!P2 BRA `(.L_x_44) ;  /* 0x00000000002ca947 */ /* 0x000fea0003800000 */
[----:B------:R-:W-:Y:S02]  /*0d50*/  ISETP.NE.AND P0, PT, R13, 0x1, PT ;  /* 0x000000010d00780c */ /* 0x000fe40003f05270 */
[----:B-1----:R-:W-:-:S04]  /*0d60*/  LOP3.LUT R4, R0, 0x1, RZ, 0xc0, !PT ;  /* 0x0000000100047812 */ /* 0x002fc800078ec0ff */
[----:B------:R-:W-:-:S07]  /*0d70*/  ISETP.NE.U32.AND P2, PT, R4, 0x1, PT ;  /* 0x000000010400780c */ /* 0x000fce0003f45070 */
[C-C-:B------:R-:W-:Y:S02]  /*0d80*/  @P0 IMAD R4, R5.reuse, 0x88, R2.reuse ;  /* 0x0000008805040824 */ /* 0x140fe400078e0202 */
[----:B------:R-:W-:Y:S02]  /*0d90*/  @P0 VIADD R5, R5, 0x2 ;  /* 0x0000000205050836 */ /* 0x000fe40000000000 */
[----:B------:R-:W-:Y:S02]  /*0da0*/  @P0 IMAD R4, R4, 0x2, R3 ;  /* 0x0000000204040824 */ /* 0x000fe400078e0203 */
[----:B------:R-:W-:-:S03]  /*0db0*/  @!P2 IMAD R2, R5, 0x88, R2 ;  /* 0x000000880502a824 */ /* 0x000fc600078e0202 */
[----:B------:R2:W-:Y:S01]  /*0dc0*/  @P0 STS.U16 [R4], RZ ;  /* 0x000000ff04000388 */ /* 0x0005e20000000400 */
[----:B------:R-:W-:-:S03]  /*0dd0*/  @!P2 IMAD R2, R2, 0x2, R3 ;  /* 0x000000020202a824 */ /* 0x000fc600078e0203 */
[----:B------:R2:W-:Y:S04]  /*0de0*/  @P0 STS.U16 [R4+0x110], RZ ;  /* 0x000110ff04000388 */ /* 0x0005e80000000400 */
[----:B------:R2:W-:Y:S02]  /*0df0*/  @!P2 STS.U16 [R2], RZ ;  /* 0x000000ff0200a388 */ /* 0x0005e40000000400 */
.L_x_44:
[----:B------:R-:W-:Y:S05]  /*0e00*/  BSYNC.RECONVERGENT B0 ;  /* 0x0000000000007941 */ /* 0x000fea0003800200 */
.L_x_43:
[----:B------:R-:W3:Y:S01]  /*0e10*/  LDCU UR5, c[0x0][0x39c] ;  /* 0x00007380ff0577ac */ /* 0x000ee20008000800 */
[----:B------:R-:W-:Y:S01]  /*0e20*/  BSSY.RECONVERGENT B0, `(.L_x_48) ;  /* 0x0000043000007945 */ /* 0x000fe20003800200 */
[----:B------:R-:W-:Y:S01]  /*0e30*/  USHF.R.U32.HI UR4, URZ, 0x2, UR4 ;  /* 0x00000002ff047899 */ /* 0x000fe20008011604 */
[----:B---3--:R-:W-:-:S05]  /*0e40*/  ISETP.GE.U32.AND P0, PT, R0, UR5, PT ;  /* 0x0000000500007c0c */ /* 0x008fca000bf06070 */
[----:B------:R-:W-:-:S13]  /*0e50*/  ISETP.GE.U32.OR P0, PT, R10, UR4, P0 ;  /* 0x000000040a007c0c */ /* 0x000fda0008706470 */
[----:B------:R-:W-:Y:S05]  /*0e60*/  @P0 BRA `(.L_x_49) ;  /* 0x0000000000f80947 */ /* 0x000fea0003800000 */
[----:B-12---:R-:W1:Y:S01]  /*0e70*/  LDC R4, c[0x0][0x394] ;  /* 0x0000e500ff047b82 */ /* 0x006e620000000800 */
[C---:B------:R-:W-:Y:S02]  /*0e80*/  IADD3 R5, PT, PT, R0.reuse, -UR5, RZ ;  /* 0x8000000500057c10 */ /* 0x040fe4000fffe0ff */
[----:B------:R-:W-:Y:S02]  /*0e90*/  IADD3 R2, PT, PT, -R0, UR5, RZ ;  /* 0x0000000500027c10 */ /* 0x000fe4000fffe1ff */
[----:B------:R-:W-:Y:S02]  /*0ea0*/  ISETP.GT.U32.AND P0, PT, R5, -0x8, PT ;  /* 0xfffffff80500780c */ /* 0x000fe40003f04070 */
[----:B------:R-:W-:-:S04]  /*0eb0*/  LOP3.LUT R12, R2, 0x7, RZ, 0xc0, !PT ;  /* 0x00000007020c7812 */ /* 0x000fc800078ec0ff */
[----:B------:R-:W-:-:S07]  /*0ec0*/  ISETP.NE.AND P2, PT, R12, RZ, PT ;  /* 0x000000ff0c00720c */ /* 0x000fce0003f45270 */
[----:B------:R-:W-:Y:S06]  /*0ed0*/  @P0 BRA `(.L_x_50) ;  /* 0x0000000000680947 */ /* 0x000fec0003800000 */
[----:B------:R-:W-:Y:S01]  /*0ee0*/  IMAD R13, R0, 0x110, R9 ;  /* 0x00000110000d7824 */ /* 0x000fe200078e0209 */
[----:B------:R-:W-:-:S03]  /*0ef0*/  LOP3.LUT R5, R2, 0xfffffff8, RZ, 0xc0, !PT ;  /* 0xfffffff802057812 */ /* 0x000fc600078ec0ff */
[----:B------:R-:W-:Y:S02]  /*0f00*/  IMAD R13, R10, 0x8, R13 ;  /* 0x000000080a0d7824 */ /* 0x000fe400078e020d */
[----:B------:R-:W-:-:S03]  /*0f10*/  IMAD.MOV R5, RZ, RZ, -R5 ;  /* 0x000000ffff057224 */ /* 0x000fc600078e0a05 */
[----:B------:R-:W-:-:S07]  /*0f20*/  IADD3 R13, PT, PT, R13, 0x440, R6 ;  /* 0x000004400d0d7810 */ /* 0x000fce0007ffe006 */
.L_x_51:
[----:B------:R-:W-:Y:S01]  /*0f30*/  VIADD R5, R5, 0x8 ;  /* 0x0000000805057836 */ /* 0x000fe20000000000 */
[----:B------:R-:W-:Y:S01]  /*0f40*/  STS [R13+-0x440], RZ ;  /* 0xfffbc0ff0d007388 */ /* 0x000fe20000000800 */
[----:B-1----:R-:W-:-:S03]  /*0f50*/  VIADD R4, R4, 0x8 ;  /* 0x0000000804047836 */ /* 0x002fc60000000000 */
[----:B------:R-:W-:Y:S01]  /*0f60*/  ISETP.NE.AND P0, PT, R5, RZ, PT ;  /* 0x000000ff0500720c */ /* 0x000fe20003f05270 */
[----:B------:R-:W-:Y:S04]  /*0f70*/  STS [R13+-0x43c], RZ ;  /* 0xfffbc4ff0d007388 */ /* 0x000fe80000000800 */
[----:B------:R-:W-:Y:S04]  /*0f80*/  STS [R13+-0x330], RZ ;  /* 0xfffcd0ff0d007388 */ /* 0x000fe80000000800 */
[----:B------:R-:W-:Y:S04]  /*0f90*/  STS [R13+-0x32c], RZ ;  /* 0xfffcd4ff0d007388 */ /* 0x000fe80000000800 */
[----:B------:R-:W-:Y:S04]  /*0fa0*/  STS [R13+-0x220], RZ ;  /* 0xfffde0ff0d007388 */ /* 0x000fe80000000800 */
[----:B------:R-:W-:Y:S04]  /*0fb0*/  STS [R13+-0x21c], RZ ;  /* 0xfffde4ff0d007388 */ /* 0x000fe80000000800 */
[----:B------:R-:W-:Y:S04]  /*0fc0*/  STS [R13+-0x110], RZ ;  /* 0xfffef0ff0d007388 */ /* 0x000fe80000000800 */
[----:B------:R-:W-:Y:S04]  /*0fd0*/  STS [R13+-0x10c], RZ ;  /* 0xfffef4ff0d007388 */ /* 0x000fe80000000800 */
[----:B------:R-:W-:Y:S04]  /*0fe0*/  STS [R13], RZ ;  /* 0x000000ff0d007388 */ /* 0x000fe80000000800 */
[----:B------:R-:W-:Y:S04]  /*0ff0*/  STS [R13+0x4], RZ ;  /* 0x000004ff0d007388 */ /* 0x000fe80000000800 */
[----:B------:R-:W-:Y:S04]  /*1000*/  STS [R13+0x110], RZ ;  /* 0x000110ff0d007388 */ /* 0x000fe80000000800 */
[----:B------:R-:W-:Y:S04]  /*1010*/  STS [R13+0x114], RZ ;  /* 0x000114ff0d007388 */ /* 0x000fe80000000800 */
[----:B------:R-:W-:Y:S04]  /*1020*/  STS [R13+0x220], RZ ;  /* 0x000220ff0d007388 */ /* 0x000fe80000000800 */
[----:B------:R-:W-:Y:S04]  /*1030*/  STS [R13+0x224], RZ ;  /* 0x000224ff0d007388 */ /* 0x000fe80000000800 */
[----:B------:R-:W-:Y:S04]  /*1040*/  STS [R13+0x330], RZ ;  /* 0x000330ff0d007388 */ /* 0x000fe80000000800 */
[----:B------:R1:W-:Y:S02]  /*1050*/  STS [R13+0x334], RZ ;  /* 0x000334ff0d007388 */ /* 0x0003e40000000800 */
[----:B-1----:R-:W-:Y:S01]  /*1060*/  VIADD R13, R13, 0x880 ;  /* 0x000008800d0d7836 */ /* 0x002fe20000000000 */
[----:B------:R-:W-:Y:S06]  /*1070*/  @P0 BRA `(.L_x_51) ;  /* 0xfffffffc00ac0947 */ /* 0x000fec000383ffff */
.L_x_50:
[----:B------:R-:W-:Y:S05]  /*1080*/  @!P2 BRA `(.L_x_49) ;  /* 0x000000000070a947 */ /* 0x000fea0003800000 */
[----:B------:R-:W-:Y:S02]  /*1090*/  ISETP.GE.U32.AND P0, PT, R12, 0x4, PT ;  /* 0x000000040c00780c */ /* 0x000fe40003f06070 */
[----:B------:R-:W-:Y:S02]  /*10a0*/  LOP3.LUT R13, R2, 0x3, RZ, 0xc0, !PT ;  /* 0x00000003020d7812 */ /* 0x000fe400078ec0ff */
[----:B------:R-:W-:Y:S02]  /*10b0*/  LEA R5, R10, R3, 0x3 ;  /* 0x000000030a057211 */ /* 0x000fe400078e18ff */
[----:B------:R-:W-:-:S07]  /*10c0*/  ISETP.NE.AND P2, PT, R13, RZ, PT ;  /* 0x000000ff0d00720c */ /* 0x000fce0003f45270 */
[----:B------:R-:W-:Y:S06]  /*10d0*/  @!P0 BRA `(.L_x_52) ;  /* 0x0000000000288947 */ /* 0x000fec0003800000 */
[C---:B-1----:R-:W-:Y:S02]  /*10e0*/  IMAD R12, R4.reuse, 0x110, R5 ;  /* 0x00000110040c7824 */ /* 0x042fe400078e0205 */
[----:B------:R-:W-:-:S03]  /*10f0*/  VIADD R4, R4, 0x4 ;  /* 0x0000000404047836 */ /* 0x000fc60000000000 */
[----:B------:R2:W-:Y:S04]  /*1100*/  STS [R12], RZ ;  /* 0x000000ff0c007388 */ /* 0x0005e80000000800 */
[----:B------:R2:W-:Y:S04]  /*1110*/  STS [R12+0x4], RZ ;  /* 0x000004ff0c007388 */ /* 0x0005e80000000800 */
[----:B------:R2:W-:Y:S04]  /*1120*/  STS [R12+0x110], RZ ;  /* 0x000110ff0c007388 */ /* 0x0005e80000000800 */
[----:B------:R2:W-:Y:S04]  /*1130*/  STS [R12+0x114], RZ ;  /* 0x000114ff0c007388 */ /* 0x0005e80000000800 */
[----:B------:R2:W-:Y:S04]  /*1140*/  STS [R12+0x220], RZ ;  /* 0x000220ff0c007388 */ /* 0x0005e80000000800 */
[----:B------:R2:W-:Y:S04]  /*1150*/  STS [R12+0x224], RZ ;  /* 0x000224ff0c007388 */ /* 0x0005e80000000800 */
[----:B------:R2:W-:Y:S04]  /*1160*/  STS [R12+0x330], RZ ;  /* 0x000330ff0c007388 */ /* 0x0005e80000000800 */
[----:B------:R2:W-:Y:S02]  /*1170*/  STS [R12+0x334], RZ ;  /* 0x000334ff0c007388 */ /* 0x0005e40000000800 */
.L_x_52:
[----:B------:R-:W-:Y:S05]  /*1180*/  @!P2 BRA `(.L_x_49) ;  /* 0x000000000030a947 */ /* 0x000fea0003800000 */
[----:B------:R-:W-:Y:S02]  /*1190*/  ISETP.NE.AND P0, PT, R13, 0x1, PT ;  /* 0x000000010d00780c */ /* 0x000fe40003f05270 */
[----:B------:R-:W-:-:S04]  /*11a0*/  LOP3.LUT R2, R2, 0x1, RZ, 0xc0, !PT ;  /* 0x0000000102027812 */ /* 0x000fc800078ec0ff */
[----:B------:R-:W-:-:S07]  /*11b0*/  ISETP.NE.U32.AND P2, PT, R2, 0x1, PT ;  /* 0x000000010200780c */ /* 0x000fce0003f45070 */
[C---:B-1----:R-:W-:Y:S02]  /*11c0*/  @P0 IMAD R2, R4.reuse, 0x110, R5 ;  /* 0x0000011004020824 */ /* 0x042fe400078e0205 */
[----:B------:R-:W-:-:S03]  /*11d0*/  @P0 VIADD R4, R4, 0x2 ;  /* 0x0000000204040836 */ /* 0x000fc60000000000 */
[----:B------:R3:W-:Y:S01]  /*11e0*/  @P0 STS [R2], RZ ;  /* 0x000000ff02000388 */ /* 0x0007e20000000800 */
[----:B------:R-:W-:-:S03]  /*11f0*/  @!P2 IMAD R4, R4, 0x110, R5 ;  /* 0x000001100404a824 */ /* 0x000fc600078e0205 */
[----:B------:R3:W-:Y:S04]  /*1200*/  @P0 STS [R2+0x4], RZ ;  /* 0x000004ff02000388 */ /* 0x0007e80000000800 */
[----:B------:R3:W-:Y:S04]  /*1210*/  @P0 STS [R2+0x110], RZ ;  /* 0x000110ff02000388 */ /* 0x0007e80000000800 */
[----:B------:R3:W-:Y:S04]  /*1220*/  @P0 STS [R2+0x114], RZ ;  /* 0x000114ff02000388 */ /* 0x0007e80000000800 */
[----:B------:R3:W-:Y:S04]  /*1230*/  @!P2 STS [R4], RZ ;  /* 0x000000ff0400a388 */ /* 0x0007e80000000800 */
[----:B------:R3:W-:Y:S02]  /*1240*/  @!P2 STS [R4+0x4], RZ ;  /* 0x000004ff0400a388 */ /* 0x0007e40000000800 */
.L_x_49:
[----:B------:R-:W-:Y:S05]  /*1250*/  BSYNC.RECONVERGENT B0 ;  /* 0x0000000000007941 */ /* 0x000fea0003800200 */
.L_x_48:
[----:B------:R-:W2:Y:S01]  /*1260*/  LDCU UR4, c[0x0][0x3ac] ;  /* 0x00007580ff0477ac */ /* 0x000ea20008000800 */
[----:B------:R-:W-:Y:S01]  /*1270*/  ISETP.GE.U32.AND P0, PT, R10, R7, PT ;  /* 0x000000070a00720c */ /* 0x000fe20003f06070 */
[----:B------:R-:W-:Y:S01]  /*1280*/  BSSY.RECONVERGENT B0, `(.L_x_53) ;  /* 0x0000096000007945 */ /* 0x000fe20003800200 */
[----:B--23--:R-:W-:Y:S01]  /*1290*/  IMAD R2, R11, UR4, RZ ;  /* 0x000000040b027c24 */ /* 0x00cfe2000f8e02ff */
[----:B------:R-:W-:-:S10]  /*12a0*/  NOP ;  /* 0x0000000000007918 */ /* 0x000fd40000000000 */
[----:B------:R-:W-:Y:S05]  /*12b0*/  @P0 BRA `(.L_x_54) ;  /* 0x0000000800480947 */ /* 0x000fea0003800000 */
[----:B-1----:R-:W-:Y:S01]  /*12c0*/  LOP3.LUT R4, RZ, R10, RZ, 0x33, !PT ;  /* 0x0000000aff047212 */ /* 0x002fe200078e33ff */
[----:B------:R-:W-:Y:S04]  /*12d0*/  BSSY.RECONVERGENT B1, `(.L_x_55) ;  /* 0x000001d000017945 */ /* 0x000fe80003800200 */
[----:B------:R-:W-:-:S05]  /*12e0*/  IMAD.IADD R11, R4, 0x1, R7 ;  /* 0x00000001040b7824 */ /* 0x000fca00078e0207 */
[C---:B------:R-:W-:Y:S02]  /*12f0*/  LOP3.LUT R4, R11.reuse, 0x60, RZ, 0xc0, !PT ;  /* 0x000000600b047812 */ /* 0x040fe400078ec0ff */
[----:B------:R-:W-:Y:S02]  /*1300*/  ISETP.GE.U32.AND P0, PT, R11, 0x60, PT ;  /* 0x000000600b00780c */ /* 0x000fe40003f06070 */
[----:B------:R-:W-:-:S13]  /*1310*/  ISETP.NE.AND P2, PT, R4, 0x60, PT ;  /* 0x000000600400780c */ /* 0x000fda0003f45270 */
[----:B------:R-:W-:Y:S05]  /*1320*/  @!P2 BRA `(.L_x_56) ;  /* 0x00000000005ca947 */ /* 0x000fea0003800000 */
[----:B------:R-:W1:Y:S01]  /*1330*/  LDCU.64 UR4, c[0x0][0x388] ;  /* 0x00007100ff0477ac */ /* 0x000e620008000a00 */
[----:B------:R-:W-:Y:S01]  /*1340*/  IMAD.WIDE.U32 R4, R10, 0x2, RZ ;  /* 0x000000020a047825 */ /* 0x000fe200078e00ff */
[----:B------:R-:W-:-:S03]  /*1350*/  LEA.HI R11, R11, 0x1, RZ, 0x1b ;  /* 0x000000010b0b7811 */ /* 0x000fc600078fd8ff */
[----:B------:R-:W-:Y:S02]  /*1360*/  IMAD R13, R10, 0x2, R9 ;  /* 0x000000020a0d7824 */ /* 0x000fe400078e0209 */
[C---:B------:R-:W-:Y:S01]  /*1370*/  IMAD.SHL.U32 R12, R11.reuse, 0x20, RZ ;  /* 0x000000200b0c7824 */ /* 0x040fe200078e00ff */
[----:B------:R-:W-:Y:S01]  /*1380*/  LOP3.LUT R11, R11, 0x3, RZ, 0xc0, !PT ;  /* 0x000000030b0b7812 */ /* 0x000fe200078ec0ff */
[----:B------:R-:W-:Y:S01]  /*1390*/  IMAD.WIDE.U32 R4, R2, 0x2, R4 ;  /* 0x0000000202047825 */ /* 0x000fe200078e0004 */
[----:B------:R-:W-:Y:S02]  /*13a0*/  IADD3 R13, PT, PT, R6, R13, RZ ;  /* 0x0000000d060d7210 */ /* 0x000fe40007ffe0ff */
[----:B------:R-:W-:Y:S01]  /*13b0*/  LOP3.LUT R15, R12, 0x60, RZ, 0xc0, !PT ;  /* 0x000000600c0f7812 */ /* 0x000fe200078ec0ff */
[----:B------:R-:W-:-:S03]  /*13c0*/  IMAD.MOV R11, RZ, RZ, -R11 ;  /* 0x000000ffff0b7224 */ /* 0x000fc600078e0a0b */
[----:B------:R-:W-:Y:S02]  /*13d0*/  LOP3.LUT R10, R15, 0x1f, R8, 0xf8, !PT ;  /* 0x0000001f0f0a7812 */ /* 0x000fe400078ef808 */
[----:B-1----:R-:W-:-:S04]  /*13e0*/  IADD3 R12, P2, PT, R4, UR4, RZ ;  /* 0x00000004040c7c10 */ /* 0x002fc8000ff5e0ff */
[----:B------:R-:W-:-:S09]  /*13f0*/  IADD3.X R17, PT, PT, R5, UR5, RZ, P2, !PT ;  /* 0x0000000505117c10 */ /* 0x000fd200097fe4ff */
.L_x_57:
[----:B-1----:R1:W2:Y:S01]  /*1400*/  LDS.U16 R15, [R13] ;  /* 0x000000000d0f7984 */ /* 0x0022a20000000400 */
[----:B------:R-:W-:Y:S01]  /*1410*/  IMAD.MOV.U32 R4, RZ, RZ, R12 ;  /* 0x000000ffff047224 */ /* 0x000fe200078e000c */
[----:B------:R-:W-:Y:S01]  /*1420*/  IADD3 R12, P3, PT, R12, 0x40, RZ ;  /* 0x000000400c0c7810 */ /* 0x000fe20007f7e0ff */
[----:B------:R-:W-:Y:S02]  /*1430*/  IMAD.MOV.U32 R5, RZ, RZ, R17 ;  /* 0x000000ffff057224 */ /* 0x000fe400078e0011 */
[----:B------:R-:W-:Y:S01]  /*1440*/  VIADD R11, R11, 0x1 ;  /* 0x000000010b0b7836 */ /* 0x000fe20000000000 */
[----:B------:R-:W-:Y:S01]  /*1450*/  IADD3.X R17, PT, PT, RZ, R17, RZ, P3, !PT ;  /* 0x00000011ff117210 */ /* 0x000fe20001ffe4ff */
[----:B-1----:R-:W-:-:S03]  /*1460*/  VIADD R13, R13, 0x40 ;  /* 0x000000400d0d7836 */ /* 0x002fc60000000000 */
[----:B------:R-:W-:Y:S01]  /*1470*/  ISETP.NE.AND P2, PT, R11, RZ, PT ;  /* 0x000000ff0b00720c */ /* 0x000fe20003f45270 */
[----:B--2---:R1:W-:-:S12]  /*1480*/  STG.E.U16 desc[UR6][R4.64], R15 ;  /* 0x0000000f04007986 */ /* 0x0043d8000c101506 */
[----:B------:R-:W-:Y:S05]  /*1490*/  @P2 BRA `(.L_x_57) ;  /* 0xfffffffc00d82947 */ /* 0x000fea000383ffff */
.L_x_56:
[----:B------:R-:W-:Y:S05]  /*14a0*/  BSYNC.RECONVERGENT B1 ;  /* 0x0000000000017941 */ /* 0x000fea0003800200 */
.L_x_55:
[----:B------:R-:W-:Y:S05]  /*14b0*/  @!P0 BRA `(.L_x_54) ;  /* 0x0000000400c88947 */ /* 0x000fea0003800000 */
[----:B------:R-:W2:Y:S01]  /*14c0*/  LDCU.64 UR4, c[0x0][0x388] ;  /* 0x00007100ff0477ac */ /* 0x000ea20008000a00 */
[----:B-1----:R-:W-:Y:S01]  /*14d0*/  IMAD.WIDE.U32 R4, R2, 0x2, RZ ;  /* 0x0000000202047825 */ /* 0x002fe200078e00ff */
[C---:B------:R-:W-:Y:S01]  /*14e0*/  ISETP.GE.U32.AND P2, PT, R10.reuse, R7, PT ;  /* 0x000000070a00720c */ /* 0x040fe20003f46070 */
[----:B------:R-:W-:Y:S02]  /*14f0*/  BSSY.RECONVERGENT B1, `(.L_x_58) ;  /* 0x0000018000017945 */ /* 0x000fe40003800200 */
[C---:B------:R-:W-:Y:S02]  /*1500*/  IMAD R9, R10.reuse, 0x2, R9 ;  /* 0x000000020a097824 */ /* 0x040fe400078e0209 */
[----:B------:R-:W-:-:S03]  /*1510*/  IMAD.WIDE.U32 R4, R10, 0x2, R4 ;  /* 0x000000020a047825 */ /* 0x000fc600078e0004 */
[----:B------:R-:W-:Y:S02]  /*1520*/  IADD3 R6, PT, PT, R9, 0x80, R6 ;  /* 0x0000008009067810 */ /* 0x000fe40007ffe006 */
[----:B--2---:R-:W-:-:S04]  /*1530*/  IADD3 R4, P0, PT, R4, UR4, RZ ;  /* 0x0000000404047c10 */ /* 0x004fc8000ff1e0ff */
[----:B------:R-:W-:-:S04]  /*1540*/  IADD3 R4, P3, PT, R4, 0x80, RZ ;  /* 0x0000008004047810 */ /* 0x000fc80007f7e0ff */
[----:B------:R-:W-:Y:S02]  /*1550*/  IADD3.X R5, PT, PT, RZ, UR5, R5, P3, P0 ;  /* 0x00000005ff057c10 */ /* 0x000fe40009fe0405 */
[----:B------:R-:W-:Y:S01]  /*1560*/  PLOP3.LUT P0, PT, PT, PT, PT, 0x80, 0x8 ;  /* 0x000000000008781c */ /* 0x000fe20003f0f070 */
[----:B------:R-:W-:-:S12]  /*1570*/  @!P2 BRA `(.L_x_59) ;  /* 0x00000000003ca947 */ /* 0x000fd80003800000 */
[----:B------:R-:W1:Y:S01]  /*1580*/  LDS.U16 R9, [R6+-0x80] ;  /* 0xffff800006097984 */ /* 0x000e620000000400 */
[----:B------:R-:W-:Y:S01]  /*1590*/  IADD3 R8, P2, PT, R4, 0x100, RZ ;  /* 0x0000010004087810 */ /* 0x000fe20007f5e0ff */
[----:B------:R-:W-:Y:S01]  /*15a0*/  VIADD R10, R10, 0x80 ;  /* 0x000000800a0a7836 */ /* 0x000fe20000000000 */
[----:B------:R-:W-:Y:S01]  /*15b0*/  PLOP3.LUT P0, PT, PT, PT, PT, 0x8, 0x80 ;  /* 0x000000000080781c */ /* 0x000fe20003f0e170 */
[----:B------:R-:W2:Y:S02]  /*15c0*/  LDS.U16 R11, [R6+-0x40] ;  /* 0xffffc000060b7984 */ /* 0x000ea40000000400 */
[----:B------:R-:W-:Y:S02]  /*15d0*/  IMAD.X R17, RZ, RZ, R5, P2 ;  /* 0x000000ffff117224 */ /* 0x000fe400010e0605 */
[----:B------:R-:W3:Y:S04]  /*15e0*/  LDS.U16 R13, [R6] ;  /* 0x00000000060d7984 */ /* 0x000ee80000000400 */
[----:B------:R4:W5:Y:S02]  /*15f0*/  LDS.U16 R15, [R6+0x40] ;  /* 0x00004000060f7984 */ /* 0x0009640000000400 */
[----:B----4-:R-:W-:-:S02]  /*1600*/  VIADD R6, R6, 0x100 ;  /* 0x0000010006067836 */ /* 0x010fc40000000000 */
[----:B-1----:R-:W-:Y:S04]  /*1610*/  STG.E.U16 desc[UR6][R4.64+-0x80], R9 ;  /* 0xffff800904007986 */ /* 0x002fe8000c101506 */
[----:B--2---:R-:W-:Y:S04]  /*1620*/  STG.E.U16 desc[UR6][R4.64+-0x40], R11 ;  /* 0xffffc00b04007986 */ /* 0x004fe8000c101506 */
[----:B---3--:R-:W-:Y:S04]  /*1630*/  STG.E.U16 desc[UR6][R4.64], R13 ;  /* 0x0000000d04007986 */ /* 0x008fe8000c101506 */
[----:B-----5:R1:W-:Y:S02]  /*1640*/  STG.E.U16 desc[UR6][R4.64+0x40], R15 ;  /* 0x0000400f04007986 */ /* 0x0203e4000c101506 */
[----:B-1----:R-:W-:Y:S01]  /*1650*/  IMAD.MOV.U32 R4, RZ, RZ, R8 ;  /* 0x000000ffff047224 */ /* 0x002fe200078e0008 */
[----:B------:R-:W-:-:S07]  /*1660*/  MOV R5, R17 ;  /* 0x0000001100057202 */ /* 0x000fce0000000f00 */
.L_x_59:
[----:B------:R-:W-:Y:S05]  /*1670*/  BSYNC.RECONVERGENT B1 ;  /* 0x0000000000017941 */ /* 0x000fea0003800200 */
.L_x_58:
[----:B------:R-:W-:Y:S01]  /*1680*/  IMAD.IADD R8, R7, 0x1, -R10 ;  /* 0x0000000107087824 */ /* 0x000fe200078e0a0a */
[----:B------:R-:W-:Y:S01]  /*1690*/  ISETP.GE.U32.AND P2, PT, R10, R7, PT ;  /* 0x000000070a00720c */ /* 0x000fe20003f46070 */
[----:B------:R-:W-:Y:S03]  /*16a0*/  BSSY.RECONVERGENT B1, `(.L_x_60) ;  /* 0x000002d000017945 */ /* 0x000fe60003800200 */
[----:B------:R-:W-:-:S13]  /*16b0*/  ISETP.LE.U32.OR P2, PT, R8, 0x180, P2 ;  /* 0x000001800800780c */ /* 0x000fda0001743470 */
[----:B------:R-:W-:Y:S05]  /*16c0*/  @P2 BRA `(.L_x_61) ;  /* 0x0000000000a82947 */ /* 0x000fea0003800000 */
[----:B------:R-:W-:Y:S01]  /*16d0*/  PLOP3.LUT P0, PT, PT, PT, PT, 0x8, 0x80 ;  /* 0x000000000080781c */ /* 0x000fe20003f0e170 */
[----:B------:R-:W-:-:S12]  /*16e0*/  VIADD R41, R7, 0xfffffe80 ;  /* 0xfffffe8007297836 */ /* 0x000fd80000000000 */
.L_x_62:
[----:B------:R-:W1:Y:S01]  /*16f0*/  LDS.U16 R9, [R6+-0x80] ;  /* 0xffff800006097984 */ /* 0x000e620000000400 */
[----:B------:R-:W-:Y:S01]  /*1700*/  VIADD R10, R10, 0x200 ;  /* 0x000002000a0a7836 */ /* 0x000fe20000000000 */
[----:B------:R-:W-:Y:S02]  /*1710*/  IADD3 R8, P3, PT, R4, 0x400, RZ ;  /* 0x0000040004087810 */ /* 0x000fe40007f7e0ff */
[----:B------:R-:W2:Y:S02]  /*1720*/  LDS.U16 R11, [R6+-0x40] ;  /* 0xffffc000060b7984 */ /* 0x000ea40000000400 */
[----:B------:R-:W-:Y:S02]  /*1730*/  ISETP.GE.U32.AND P2, PT, R10, R41, PT ;  /* 0x000000290a00720c */ /* 0x000fe40003f46070 */
[----:B------:R-:W3:Y:S04]  /*1740*/  LDS.U16 R13, [R6] ;  /* 0x00000000060d7984 */ /* 0x000ee80000000400 */
[----:B------:R-:W4:Y:S04]  /*1750*/  LDS.U16 R15, [R6+0x40] ;  /* 0x00004000060f7984 */ /* 0x000f280000000400 */
[----:B------:R-:W5:Y:S04]  /*1760*/  LDS.U16 R17, [R6+0x80] ;  /* 0x0000800006117984 */ /* 0x000f680000000400 */
[----:B0-----:R-:W0:Y:S04]  /*1770*/  LDS.U16 R19, [R6+0xc0] ;  /* 0x0000c00006137984 */ /* 0x001e280000000400 */
[----:B------:R-:W0:Y:S04]  /*1780*/  LDS.U16 R21, [R6+0x100] ;  /* 0x0001000006157984 */ /* 0x000e280000000400 */
        /* <DEDUP_REMOVED lines=8> */
[----:B------:R3:W0:Y:S04]  /*1810*/  LDS.U16 R39, [R6+0x340] ;  /* 0x0003400006277984 */ /* 0x0006280000000400 */
[----:B-1----:R1:W-:Y:S04]  /*1820*/  STG.E.U16 desc[UR6][R4.64+-0x80], R9 ;  /* 0xffff800904007986 */ /* 0x0023e8000c101506 */
[----:B--2---:R-:W-:Y:S01]  /*1830*/  STG.E.U16 desc[UR6][R4.64+-0x40], R11 ;  /* 0xffffc00b04007986 */ /* 0x004fe2000c101506 */
[----:B---3--:R-:W-:-:S03]  /*1840*/  VIADD R6, R6, 0x400 ;  /* 0x0000040006067836 */ /* 0x008fc60000000000 */
[----:B------:R-:W-:Y:S01]  /*1850*/  STG.E.U16 desc[UR6][R4.64], R13 ;  /* 0x0000000d04007986 */ /* 0x000fe2000c101506 */
[----:B-1----:R-:W-:-:S03]  /*1860*/  IMAD.X R9, RZ, RZ, R5, P3 ;  /* 0x000000ffff097224 */ /* 0x002fc600018e0605 */
[----:B----4-:R-:W-:Y:S04]  /*1870*/  STG.E.U16 desc[UR6][R4.64+0x40], R15 ;  /* 0x0000400f04007986 */ /* 0x010fe8000c101506 */
[----:B-----5:R-:W-:Y:S04]  /*1880*/  STG.E.U16 desc[UR6][R4.64+0x80], R17 ;  /* 0x0000801104007986 */ /* 0x020fe8000c101506 */
[----:B0-----:R-:W-:Y:S04]  /*1890*/  STG.E.U16 desc[UR6][R4.64+0xc0], R19 ;  /* 0x0000c01304007986 */ /* 0x001fe8000c101506 */
[----:B------:R-:W-:Y:S04]  /*18a0*/  STG.E.U16 desc[UR6][R4.64+0x100], R21 ;  /* 0x0001001504007986 */ /* 0x000fe8000c101506 */
        /* <DEDUP_REMOVED lines=8> */
[----:B------:R0:W-:Y:S02]  /*1930*/  STG.E.U16 desc[UR6][R4.64+0x340], R39 ;  /* 0x0003402704007986 */ /* 0x0001e4000c101506 */
[----:B0-----:R-:W-:Y:S01]  /*1940*/  MOV R4, R8 ;  /* 0x0000000800047202 */ /* 0x001fe20000000f00 */
[----:B------:R-:W-:Y:S01]  /*1950*/  IMAD.MOV.U32 R5, RZ, RZ, R9 ;  /* 0x000000ffff057224 */ /* 0x000fe200078e0009 */
[----:B------:R-:W-:Y:S06]  /*1960*/  @!P2 BRA `(.L_x_62) ;  /* 0xfffffffc0060a947 */ /* 0x000fec000383ffff */
.L_x_61:
[----:B------:R-:W-:Y:S05]  /*1970*/  BSYNC.RECONVERGENT B1 ;  /* 0x0000000000017941 */ /* 0x000fea0003800200 */
.L_x_60:
[----:B------:R-:W-:Y:S01]  /*1980*/  IMAD.IADD R8, R7, 0x1, -R10 ;  /* 0x0000000107087824 */ /* 0x000fe200078e0a0a */
[----:B------:R-:W-:Y:S01]  /*1990*/  ISETP.GE.U32.AND P2, PT, R10, R7, PT ;  /* 0x000000070a00720c */ /* 0x000fe20003f46070 */
[----:B------:R-:W-:Y:S03]  /*19a0*/  BSSY.RECONVERGENT B1, `(.L_x_63) ;  /* 0x000001a000017945 */ /* 0x000fe60003800200 */
[----:B------:R-:W-:-:S13]  /*19b0*/  ISETP.LE.U32.OR P2, PT, R8, 0x80, P2 ;  /* 0x000000800800780c */ /* 0x000fda0001743470 */
[----:B------:R-:W-:Y:S05]  /*19c0*/  @P2 BRA `(.L_x_64) ;  /* 0x00000000005c2947 */ /* 0x000fea0003800000 */
[----:B------:R-:W1:Y:S01]  /*19d0*/  LDS.U16 R9, [R6+-0x80] ;  /* 0xffff800006097984 */ /* 0x000e620000000400 */
[----:B------:R-:W-:Y:S01]  /*19e0*/  IADD3 R8, P2, PT, R4, 0x200, RZ ;  /* 0x0000020004087810 */ /* 0x000fe20007f5e0ff */
[----:B------:R-:W-:Y:S01]  /*19f0*/  VIADD R10, R10, 0x100 ;  /* 0x000001000a0a7836 */ /* 0x000fe20000000000 */
[----:B------:R-:W-:Y:S01]  /*1a00*/  PLOP3.LUT P0, PT, PT, PT, PT, 0x8, 0x80 ;  /* 0x000000000080781c */ /* 0x000fe20003f0e170 */
[----:B------:R-:W2:Y:S02]  /*1a10*/  LDS.U16 R11, [R6+-0x40] ;  /* 0xffffc000060b7984 */ /* 0x000ea40000000400 */
[----:B------:R-:W-:Y:S02]  /*1a20*/  IMAD.X R25, RZ, RZ, R5, P2 ;  /* 0x000000ffff197224 */ /* 0x000fe400010e0605 */
[----:B------:R-:W3:Y:S04]  /*1a30*/  LDS.U16 R13, [R6] ;  /* 0x00000000060d7984 */ /* 0x000ee80000000400 */
[----:B------:R-:W4:Y:S04]  /*1a40*/  LDS.U16 R15, [R6+0x40] ;  /* 0x00004000060f7984 */ /* 0x000f280000000400 */
[----:B------:R-:W5:Y:S04]  /*1a50*/  LDS.U16 R17, [R6+0x80] ;  /* 0x0000800006117984 */ /* 0x000f680000000400 */
[----:B0-----:R-:W0:Y:S04]  /*1a60*/  LDS.U16 R19, [R6+0xc0] ;  /* 0x0000c00006137984 */ /* 0x001e280000000400 */
[----:B------:R-:W0:Y:S04]  /*1a70*/  LDS.U16 R21, [R6+0x100] ;  /* 0x0001000006157984 */ /* 0x000e280000000400 */
[----:B------:R1:W0:Y:S02]  /*1a80*/  LDS.U16 R23, [R6+0x140] ;  /* 0x0001400006177984 */ /* 0x0002240000000400 */
[----:B-1----:R-:W-:-:S02]  /*1a90*/  VIADD R6, R6, 0x200 ;  /* 0x0000020006067836 */ /* 0x002fc40000000000 */
[----:B------:R-:W-:Y:S04]  /*1aa0*/  STG.E.U16 desc[UR6][R4.64+-0x80], R9 ;  /* 0xffff800904007986 */ /* 0x000fe8000c101506 */
[----:B--2---:R-:W-:Y:S04]  /*1ab0*/  STG.E.U16 desc[UR6][R4.64+-0x40], R11 ;  /* 0xffffc00b04007986 */ /* 0x004fe8000c101506 */
[----:B---3--:R-:W-:Y:S04]  /*1ac0*/  STG.E.U16 desc[UR6][R4.64], R13 ;  /* 0x0000000d04007986 */ /* 0x008fe8000c101506 */
[----:B----4-:R-:W-:Y:S04]  /*1ad0*/  STG.E.U16 desc[UR6][R4.64+0x40], R15 ;  /* 0x0000400f04007986 */ /* 0x010fe8000c101506 */
[----:B-----5:R-:W-:Y:S04]  /*1ae0*/  STG.E.U16 desc[UR6][R4.64+0x80], R17 ;  /* 0x0000801104007986 */ /* 0x020fe8000c101506 */
[----:B0-----:R-:W-:Y:S04]  /*1af0*/  STG.E.U16 desc[UR6][R4.64+0xc0], R19 ;  /* 0x0000c01304007986 */ /* 0x001fe8000c101506 */
[----:B------:R-:W-:Y:S04]  /*1b00*/  STG.E.U16 desc[UR6][R4.64+0x100], R21 ;  /* 0x0001001504007986 */ /* 0x000fe8000c101506 */
[----:B------:R0:W-:Y:S02]  /*1b10*/  STG.E.U16 desc[UR6][R4.64+0x140], R23 ;  /* 0x0001401704007986 */ /* 0x0001e4000c101506 */
[----:B0-----:R-:W-:Y:S01]  /*1b20*/  MOV R4, R8 ;  /* 0x0000000800047202 */ /* 0x001fe20000000f00 */
[----:B------:R-:W-:-:S07]  /*1b30*/  IMAD.MOV.U32 R5, RZ, RZ, R25 ;  /* 0x000000ffff057224 */ /* 0x000fce00078e0019 */
.L_x_64:
[----:B------:R-:W-:Y:S05]  /*1b40*/  BSYNC.RECONVERGENT B1 ;  /* 0x0000000000017941 */ /* 0x000fea0003800200 */
.L_x_63:
[----:B------:R-:W-:-:S13]  /*1b50*/  ISETP.LT.U32.OR P0, PT, R10, R7, P0 ;  /* 0x000000070a00720c */ /* 0x000fda0000701470 */
[----:B------:R-:W1:Y:S04]  /*1b60*/  @P0 LDS.U16 R7, [R6+-0x80] ;  /* 0xffff800006070984 */ /* 0x000e680000000400 */
[----:B------:R-:W2:Y:S04]  /*1b70*/  @P0 LDS.U16 R9, [R6+-0x40] ;  /* 0xffffc00006090984 */ /* 0x000ea80000000400 */
[----:B------:R-:W3:Y:S04]  /*1b80*/  @P0 LDS.U16 R11, [R6] ;  /* 0x00000000060b0984 */ /* 0x000ee80000000400 */
[----:B------:R-:W4:Y:S04]  /*1b90*/  @P0 LDS.U16 R13, [R6+0x40] ;  /* 0x00004000060d0984 */ /* 0x000f280000000400 */
[----:B-1----:R1:W-:Y:S04]  /*1ba0*/  @P0 STG.E.U16 desc[UR6][R4.64+-0x80], R7 ;  /* 0xffff800704000986 */ /* 0x0023e8000c101506 */
[----:B--2---:R1:W-:Y:S04]  /*1bb0*/  @P0 STG.E.U16 desc[UR6][R4.64+-0x40], R9 ;  /* 0xffffc00904000986 */ /* 0x0043e8000c101506 */
[----:B---3--:R1:W-:Y:S04]  /*1bc0*/  @P0 STG.E.U16 desc[UR6][R4.64], R11 ;  /* 0x0000000b04000986 */ /* 0x0083e8000c101506 */
[----:B----4-:R1:W-:Y:S02]  /*1bd0*/  @P0 STG.E.U16 desc[UR6][R4.64+0x40], R13 ;  /* 0x0000400d04000986 */ /* 0x0103e4000c101506 */
.L_x_54:
[----:B------:R-:W-:Y:S05]  /*1be0*/  BSYNC.RECONVERGENT B0 ;  /* 0x0000000000007941 */ /* 0x000fea0003800200 */
.L_x_53:
[----:B------:R-:W2:Y:S01]  /*1bf0*/  LDCU UR5, c[0x0][0x3b4] ;  /* 0x00007680ff0577ac */ /* 0x000ea20008000800 */
[----:B------:R-:W-:Y:S02]  /*1c00*/  CS2R R38, SRZ ;  /* 0x0000000000267805 */ /* 0x000fe4000001ff00 */
[----:B------:R-:W-:Y:S02]  /*1c10*/  CS2R R36, SRZ ;  /* 0x0000000000247805 */ /* 0x000fe4000001ff00 */
[----:B0-----:R-:W-:Y:S02]  /*1c20*/  CS2R R18, SRZ ;  /* 0x0000000000127805 */ /* 0x001fe4000001ff00 */
[----:B------:R-:W-:Y:S02]  /*1c30*/  CS2R R16, SRZ ;  /* 0x0000000000107805 */ /* 0x000fe4000001ff00 */
[----:B-1----:R-:W-:Y:S02]  /*1c40*/  CS2R R6, SRZ ;  /* 0x0000000000067805 */ /* 0x002fe4000001ff00 */
[----:B------:R-:W-:-:S02]  /*1c50*/  CS2R R4, SRZ ;  /* 0x0000000000047805 */ /* 0x000fc4000001ff00 */
[----:B------:R-:W-:Y:S02]  /*1c60*/  CS2R R26, SRZ ;  /* 0x00000000001a7805 */ /* 0x000fe4000001ff00 */
[----:B------:R-:W-:Y:S02]  /*1c70*/  CS2R R24, SRZ ;  /* 0x0000000000187805 */ /* 0x000fe4000001ff00 */
[----:B------:R-:W-:Y:S02]  /*1c80*/  CS2R R14, SRZ ;  /* 0x00000000000e7805 */ /* 0x000fe4000001ff00 */
[----:B------:R-:W-:Y:S02]  /*1c90*/  CS2R R12, SRZ ;  /* 0x00000000000c7805 */ /* 0x000fe4000001ff00 */
[----:B------:R-:W-:Y:S02]  /*1ca0*/  CS2R R10, SRZ ;  /* 0x00000000000a7805 */ /* 0x000fe4000001ff00 */
[----:B------:R-:W-:-:S02]  /*1cb0*/  CS2R R8, SRZ ;  /* 0x0000000000087805 */ /* 0x000fc4000001ff00 */
[----:B------:R-:W-:Y:S02]  /*1cc0*/  CS2R R22, SRZ ;  /* 0x0000000000167805 */ /* 0x000fe4000001ff00 */
[----:B------:R-:W-:Y:S02]  /*1cd0*/  CS2R R20, SRZ ;  /* 0x0000000000147805 */ /* 0x000fe4000001ff00 */
[----:B------:R-:W-:Y:S02]  /*1ce0*/  CS2R R30, SRZ ;  /* 0x00000000001e7805 */ /* 0x000fe4000001ff00 */
[----:B------:R-:W-:Y:S01]  /*1cf0*/  CS2R R28, SRZ ;  /* 0x00000000001c7805 */ /* 0x000fe2000001ff00 */
[----:B--2---:R-:W-:-:S09]  /*1d00*/  UISETP.NE.AND UP0, UPT, UR5, URZ, UPT ;  /* 0x000000ff0500728c */ /* 0x004fd2000bf05270 */
[----:B------:R-:W-:Y:S05]  /*1d10*/  BRA.U !UP0, `(.L_x_65) ;  /* 0x0000001508dc7547 */ /* 0x000fea000b800000 */
[----:B------:R-:W-:Y:S01]  /*1d20*/  UISETP.GE.U32.AND UP0, UPT, UR5, 0x8, UPT ;  /* 0x000000080500788c */ /* 0x000fe2000bf06070 */
[----:B------:R-:W-:Y:S02]  /*1d30*/  IMAD.MOV.U32 R48, RZ, RZ, RZ ;  /* 0x000000ffff307224 */ /* 0x000fe400078e00ff */
[----:B------:R-:W-:-:S06]  /*1d40*/  IMAD.MOV.U32 R39, RZ, RZ, RZ ;  /* 0x000000ffff277224 */ /* 0x000fcc00078e00ff */
[----:B------:R-:W-:Y:S05]  /*1d50*/  BRA.U !UP0, `(.L_x_66) ;  /* 0x0000000908e47547 */ /* 0x000fea000b800000 */
[----:B------:R-:W0:Y:S01]  /*1d60*/  S2R R6, SR_LANEID ;  /* 0x0000000000067919 */ /* 0x000e220000000000 */
[----:B------:R-:W-:Y:S01]  /*1d70*/  ULOP3.LUT UR4, UR5, 0xfffffff8, URZ, 0xc0, !UPT ;  /* 0xfffffff805047892 */ /* 0x000fe2000f8ec0ff */
[----:B------:R-:W-:Y:S01]  /*1d80*/  VIADD R50, R3, 0xe0 ;  /* 0x000000e003327836 */ /* 0x000fe20000000000 */
        /* <DEDUP_REMOVED lines=12> */
[----:B------:R-:W-:Y:S01]  /*1e50*/  CS2R R28, SRZ ;  /* 0x00000000001c7805 */ /* 0x000fe2000001ff00 */
[----:B------:R-:W-:Y:S01]  /*1e60*/  UIADD3 UR4, UPT, UPT, -UR4, URZ, URZ ;  /* 0x000000ff04047290 */ /* 0x000fe2000fffe1ff */
[--C-:B0-----:R-:W-:Y:S02]  /*1e70*/  SHF.R.U32.HI R4, RZ, 0x3, R6.reuse ;  /* 0x00000003ff047819 */ /* 0x101fe40000011606 */
[----:B------:R-:W-:Y:S02]  /*1e80*/  LOP3.LUT R5, R6, 0x7, RZ, 0xc0, !PT ;  /* 0x0000000706057812 */ /* 0x000fe400078ec0ff */
[----:B------:R-:W-:Y:S01]  /*1e90*/  SHF.R.U32.HI R6, RZ, 0x4, R6 ;  /* 0x00000004ff067819 */ /* 0x000fe20000011606 */
[C---:B------:R-:W-:Y:S02]  /*1ea0*/  IMAD.SHL.U32 R8, R4.reuse, 0x8, RZ ;  /* 0x0000000804087824 */ /* 0x040fe400078e00ff */
[----:B------:R-:W-:Y:S01]  /*1eb0*/  IMAD.SHL.U32 R9, R4, 0x8, RZ ;  /* 0x0000000804097824 */ /* 0x000fe200078e00ff */
[C---:B------:R-:W-:Y:S01]  /*1ec0*/  SHF.L.U32 R4, R6.reuse, 0x3, RZ ;  /* 0x0000000306047819 */ /* 0x040fe200000006ff */
[--C-:B------:R-:W-:Y:S01]  /*1ed0*/  IMAD R6, R6, 0x8, R5.reuse ;  /* 0x0000000806067824 */ /* 0x100fe200078e0205 */
[----:B------:R-:W-:-:S02]  /*1ee0*/  LOP3.LUT R7, R8, 0x8, R5, 0xe2, !PT ;  /* 0x0000000808077812 */ /* 0x000fc400078ee205 */
[----:B------:R-:W-:Y:S02]  /*1ef0*/  LOP3.LUT R5, R9, 0x8, RZ, 0xe2, !PT ;  /* 0x0000000809057812 */ /* 0x000fe400078ee2ff */
[----:B------:R-:W-:Y:S01]  /*1f00*/  CS2R R8, SRZ ;  /* 0x0000000000087805 */ /* 0x000fe2000001ff00 */
[----:B------:R-:W-:Y:S02]  /*1f10*/  IMAD R48, R7, 0x88, R4 ;  /* 0x0000008807307824 */ /* 0x000fe400078e0204 */
[----:B------:R-:W-:Y:S01]  /*1f20*/  IMAD R49, R6, 0x88, R5 ;  /* 0x0000008806317824 */ /* 0x000fe200078e0205 */
[----:B------:R-:W-:Y:S02]  /*1f30*/  CS2R R6, SRZ ;  /* 0x0000000000067805 */ /* 0x000fe4000001ff00 */
[----:B------:R-:W-:Y:S01]  /*1f40*/  CS2R R4, SRZ ;  /* 0x0000000000047805 */ /* 0x000fe2000001ff00 */
[----:B------:R-:W-:Y:S02]  /*1f50*/  IMAD.SHL.U32 R48, R48, 0x2, RZ ;  /* 0x0000000230307824 */ /* 0x000fe400078e00ff */
[----:B------:R-:W-:-:S07]  /*1f60*/  IMAD.SHL.U32 R49, R49, 0x2, RZ ;  /* 0x0000000231317824 */ /* 0x000fce00078e00ff */
.L_x_67:
[----:B------:R-:W0:Y:S01]  /*1f70*/  LDC R51, c[0x0][0x3a8] ;  /* 0x0000ea00ff337b82 */ /* 0x000e220000000800 */
[----:B------:R-:W-:Y:S01]  /*1f80*/  VIADD R32, R50, 0xffffff20 ;  /* 0xffffff2032207836 */ /* 0x000fe20000000000 */
[----:B------:R-:W-:-:S03]  /*1f90*/  UIADD3 UR4, UPT, UPT, UR4, 0x8, URZ ;  /* 0x0000000804047890 */ /* 0x000fc6000fffe0ff */
[C---:B------:R-:W-:Y:S01]  /*1fa0*/  IMAD.IADD R40, R32.reuse, 0x1, R48 ;  /* 0x0000000120287824 */ /* 0x040fe200078e0230 */
[----:B------:R-:W-:Y:S01]  /*1fb0*/  UISETP.NE.AND UP0, UPT, UR4, URZ, UPT ;  /* 0x000000ff0400728c */ /* 0x000fe2000bf05270 */
[----:B------:R-:W-:-:S04]  /*1fc0*/  IMAD.IADD R53, R32, 0x1, R49 ;  /* 0x0000000120357824 */ /* 0x000fc800078e0231 */
[----:B------:R-:W-:Y:S04]  /*1fd0*/  LDSM.16.M88.4 R40, [R40] ;  /* 0x000000002828783b */ /* 0x000fe80000000200 */
[----:B------:R-:W1:Y:S01]  /*1fe0*/  LDSM.16.M88.4 R44, [R53] ;  /* 0x00000000352c783b */ /* 0x000e620000000200 */
[----:B0-----:R-:W-:-:S05]  /*1ff0*/  IMAD R51, R51, 0x110, R50 ;  /* 0x0000011033337824 */ /* 0x001fca00078e0232 */
[----:B------:R-:W-:-:S05]  /*2000*/  IADD3 R52, PT, PT, R51, -0x11e0, RZ ;  /* 0xffffee2033347810 */ /* 0x000fca0007ffe0ff */
[----:B------:R-:W-:-:S06]  /*2010*/  IMAD.IADD R32, R52, 0x1, R48 ;  /* 0x0000000134207824 */ /* 0x000fcc00078e0230 */
[----:B------:R-:W0:Y:S01]  /*2020*/  LDSM.16.M88.4 R32, [R32] ;  /* 0x000000002020783b */ /* 0x000e220000000200 */
[C---:B-1----:R-:W-:Y:S08]  /*2030*/  HMMA.16816.F32 R28, R40.reuse, R44, R28 ;  /* 0x0000002c281c723c */ /* 0x042ff0000000181c */
[----:B------:R-:W-:Y:S08]  /*2040*/  HMMA.16816.F32 R20, R40, R46, R20 ;  /* 0x0000002e2814723c */ /* 0x000ff00000001814 */
[----:B0-----:R-:W-:Y:S01]  /*2050*/  HMMA.16816.F32 R24, R32, R44, R24 ;  /* 0x0000002c2018723c */ /* 0x001fe20000001818 */
[----:B------:R-:W-:Y:S01]  /*2060*/  IMAD.IADD R44, R52, 0x1, R49 ;  /* 0x00000001342c7824 */ /* 0x000fe200078e0231 */
[----:B------:R-:W-:-:S06]  /*2070*/  IADD3 R52, PT, PT, R51, -0x11c0, RZ ;  /* 0xffffee4033347810 */ /* 0x000fcc0007ffe0ff */
[----:B------:R-:W-:Y:S01]  /*2080*/  HMMA.16816.F32 R4, R32, R46, R4 ;  /* 0x0000002e2004723c */ /* 0x000fe20000001804 */
[----:B------:R-:W0:Y:S07]  /*2090*/  LDSM.16.M88.4 R44, [R44] ;  /* 0x000000002c2c783b */ /* 0x000e2e0000000200 */
[C---:B0-----:R-:W-:Y:S08]  /*20a0*/  HMMA.16816.F32 R8, R40.reuse, R44, R8 ;  /* 0x0000002c2808723c */ /* 0x041ff00000001808 */
[----:B------:R-:W-:Y:S01]  /*20b0*/  HMMA.16816.F32 R12, R40, R46, R12 ;  /* 0x0000002e280c723c */ /* 0x000fe2000000180c */
[----:B------:R-:W-:-:S04]  /*20c0*/  VIADD R40, R50, 0xffffff40 ;  /* 0xffffff4032287836 */ /* 0x000fc80000000000 */
[C-C-:B------:R-:W-:Y:S02]  /*20d0*/  IMAD.IADD R41, R40.reuse, 0x1, R48.reuse ;  /* 0x0000000128297824 */ /* 0x140fe400078e0230 */
[--C-:B------:R-:W-:Y:S01]  /*20e0*/  IMAD.IADD R53, R40, 0x1, R49.reuse ;  /* 0x0000000128357824 */ /* 0x100fe200078e0231 */
[C---:B------:R-:W-:Y:S03]  /*20f0*/  HMMA.16816.F32 R16, R32.reuse, R44, R16 ;  /* 0x0000002c2010723c */ /* 0x040fe60000001810 */
[----:B------:R-:W-:Y:S05]  /*2100*/  LDSM.16.M88.4 R40, [R41] ;  /* 0x000000002928783b */ /* 0x000fea0000000200 */
[----:B------:R-:W-:Y:S01]  /*2110*/  HMMA.16816.F32 R32, R32, R46, R36 ;  /* 0x0000002e2020723c */ /* 0x000fe20000001824 */
[C---:B------:R-:W-:Y:S01]  /*2120*/  IMAD.IADD R36, R52.reuse, 0x1, R48 ;  /* 0x0000000134247824 */ /* 0x040fe200078e0230 */
[----:B------:R-:W0:Y:S05]  /*2130*/  LDSM.16.M88.4 R44, [R53] ;  /* 0x00000000352c783b */ /* 0x000e2a0000000200 */
[----:B------:R-:W1:Y:S01]  /*2140*/  LDSM.16.M88.4 R36, [R36] ;  /* 0x000000002424783b */ /* 0x000e620000000200 */
[-C--:B0-----:R-:W-:Y:S08]  /*2150*/  HMMA.16816.F32 R28, R40, R44.reuse, R28 ;  /* 0x0000002c281c723c */ /* 0x081ff0000000181c */
[----:B-1----:R-:W-:Y:S01]  /*2160*/  HMMA.16816.F32 R24, R36, R44, R24 ;  /* 0x0000002c2418723c */ /* 0x002fe20000001818 */
[----:B------:R-:W-:Y:S01]  /*2170*/  IMAD.IADD R44, R52, 0x1, R49 ;  /* 0x00000001342c7824 */ /* 0x000fe200078e0231 */
[----:B------:R-:W-:-:S06]  /*2180*/  IADD3 R52, PT, PT, R51, -0x11a0, RZ ;  /* 0xffffee6033347810 */ /* 0x000fcc0007ffe0ff */
[-C--:B------:R-:W-:Y:S08]  /*2190*/  HMMA.16816.F32 R20, R40, R46.reuse, R20 ;  /* 0x0000002e2814723c */ /* 0x080ff00000001814 */
        /* <DEDUP_REMOVED lines=70> */
[C---:B------:R-:W-:Y:S01]  /*2600*/  IADD3 R52, PT, PT, R51.reuse, -0x1120, RZ ;  /* 0xffffeee033347810 */ /* 0x040fe20007ffe0ff */
[----:B------:R-:W-:-:S05]  /*2610*/  VIADD R51, R51, 0xffffef00 ;  /* 0xffffef0033337836 */ /* 0x000fca0000000000 */
        /* <DEDUP_REMOVED lines=11> */
[----:B------:R-:W-:Y:S01]  /*26d0*/  IMAD.IADD R36, R52, 0x1, R48 ;  /* 0x0000000134247824 */ /* 0x000fe200078e0230 */
[----:B------:R0:W1:Y:S05]  /*26e0*/  LDSM.16.M88.4 R44, [R53] ;  /* 0x00000000352c783b */ /* 0x00006a0000000200 */
[----:B------:R-:W2:Y:S01]  /*26f0*/  LDSM.16.M88.4 R36, [R36] ;  /* 0x000000002424783b */ /* 0x000ea20000000200 */
[--C-:B0-----:R-:W-:Y:S01]  /*2700*/  IMAD.IADD R53, R50, 0x1, R49.reuse ;  /* 0x0000000132357824 */ /* 0x101fe200078e0231 */
[-C--:B-1----:R-:W-:Y:S08]  /*2710*/  HMMA.16816.F32 R28, R40, R44.reuse, R28 ;  /* 0x0000002c281c723c */ /* 0x082ff0000000181c */
[----:B--2---:R-:W-:Y:S01]  /*2720*/  HMMA.16816.F32 R24, R36, R44, R24 ;  /* 0x0000002c2418723c */ /* 0x004fe20000001818 */
[----:B------:R-:W-:-:S02]  /*2730*/  IMAD.IADD R44, R52, 0x1, R49 ;  /* 0x00000001342c7824 */ /* 0x000fc400078e0231 */
[----:B------:R-:W-:-:S05]  /*2740*/  IMAD.IADD R52, R51, 0x1, R48 ;  /* 0x0000000133347824 */ /* 0x000fca00078e0230 */
[-C--:B------:R-:W-:Y:S08]  /*2750*/  HMMA.16816.F32 R20, R40, R46.reuse, R20 ;  /* 0x0000002e2814723c */ /* 0x080ff00000001814 */
[----:B------:R-:W-:Y:S01]  /*2760*/  HMMA.16816.F32 R4, R36, R46, R4 ;  /* 0x0000002e2404723c */ /* 0x000fe20000001804 */
[----:B------:R-:W0:Y:S07]  /*2770*/  LDSM.16.M88.4 R44, [R44] ;  /* 0x000000002c2c783b */ /* 0x000e2e0000000200 */
[C---:B0-----:R-:W-:Y:S08]  /*2780*/  HMMA.16816.F32 R8, R40.reuse, R44, R8 ;  /* 0x0000002c2808723c */ /* 0x041ff00000001808 */
[----:B------:R-:W-:Y:S01]  /*2790*/  HMMA.16816.F32 R12, R40, R46, R12 ;  /* 0x0000002e280c723c */ /* 0x000fe2000000180c */
[C---:B------:R-:W-:Y:S01]  /*27a0*/  IADD3 R40, PT, PT, R50.reuse, R48, RZ ;  /* 0x0000003032287210 */ /* 0x040fe20007ffe0ff */
[----:B------:R-:W-:-:S05]  /*27b0*/  VIADD R50, R50, 0x100 ;  /* 0x0000010032327836 */ /* 0x000fca0000000000 */
[----:B------:R-:W-:Y:S01]  /*27c0*/  LDSM.16.M88.4 R40, [R40] ;  /* 0x000000002828783b */ /* 0x000fe20000000200 */
[C---:B------:R-:W-:Y:S08]  /*27d0*/  HMMA.16816.F32 R16, R36.reuse, R44, R16 ;  /* 0x0000002c2410723c */ /* 0x040ff00000001810 */
[----:B------:R-:W-:Y:S01]  /*27e0*/  HMMA.16816.F32 R32, R36, R46, R32 ;  /* 0x0000002e2420723c */ /* 0x000fe20000001820 */
[----:B------:R-:W0:Y:S04]  /*27f0*/  LDSM.16.M88.4 R44, [R53] ;  /* 0x00000000352c783b */ /* 0x000e280000000200 */
[----:B------:R-:W1:Y:S03]  /*2800*/  LDSM.16.M88.4 R36, [R52] ;  /* 0x000000003424783b */ /* 0x000e660000000200 */
[-C--:B0-----:R-:W-:Y:S08]  /*2810*/  HMMA.16816.F32 R28, R40, R44.reuse, R28 ;  /* 0x0000002c281c723c */ /* 0x081ff0000000181c */
[----:B-1----:R-:W-:Y:S01]  /*2820*/  HMMA.16816.F32 R24, R36, R44, R24 ;  /* 0x0000002c2418723c */ /* 0x002fe20000001818 */
[----:B------:R-:W-:-:S07]  /*2830*/  IMAD.IADD R44, R51, 0x1, R49 ;  /* 0x00000001332c7824 */ /* 0x000fce00078e0231 */
[-C--:B------:R-:W-:Y:S08]  /*2840*/  HMMA.16816.F32 R20, R40, R46.reuse, R20 ;  /* 0x0000002e2814723c */ /* 0x080ff00000001814 */
[C---:B------:R-:W-:Y:S01]  /*2850*/  HMMA.16816.F32 R4, R36.reuse, R46, R4 ;  /* 0x0000002e2404723c */ /* 0x040fe20000001804 */
[----:B------:R-:W0:Y:S07]  /*2860*/  LDSM.16.M88.4 R44, [R44] ;  /* 0x000000002c2c783b */ /* 0x000e2e0000000200 */
[-C--:B0-----:R-:W-:Y:S08]  /*2870*/  HMMA.16816.F32 R16, R36, R44.reuse, R16 ;  /* 0x0000002c2410723c */ /* 0x081ff00000001810 */
[C---:B------:R-:W-:Y:S08]  /*2880*/  HMMA.16816.F32 R8, R40.reuse, R44, R8 ;  /* 0x0000002c2808723c */ /* 0x040ff00000001808 */
[-C--:B------:R-:W-:Y:S08]  /*2890*/  HMMA.16816.F32 R12, R40, R46.reuse, R12 ;  /* 0x0000002e280c723c */ /* 0x080ff0000000180c */
[----:B------:R-:W-:Y:S01]  /*28a0*/  HMMA.16816.F32 R36, R36, R46, R32 ;  /* 0x0000002e2424723c */ /* 0x000fe20000001820 */
[----:B------:R-:W-:-:S04]  /*28b0*/  NOP ;  /* 0x0000000000007918 */ /* 0x000fc80000000000 */
[----:B------:R-:W-:-:S15]  /*28c0*/  BRA.U UP0, `(.L_x_67) ;  /* 0xfffffff500a87547 */ /* 0x000fde000b83ffff */
[----:B------:R-:W-:-:S06]  /*28d0*/  ULOP3.LUT UR4, UR5, 0xfffffff8, URZ, 0xc0, !UPT ;  /* 0xfffffff805047892 */ /* 0x000fcc000f8ec0ff */
[----:B------:R-:W-:-:S07]  /*28e0*/  IMAD.U32 R48, RZ, RZ, UR4 ;  /* 0x00000004ff307e24 */ /* 0x000fce000f8e00ff */
.L_x_66:
[----:B------:R-:W-:-:S04]  /*28f0*/  ULOP3.LUT UR4, UR5, 0x7, URZ, 0xc0, !UPT ;  /* 0x0000000705047892 */ /* 0x000fc8000f8ec0ff */
[----:B------:R-:W-:-:S09]  /*2900*/  UISETP.NE.AND UP0, UPT, UR4, URZ, UPT ;  /* 0x000000ff0400728c */ /* 0x000fd2000bf05270 */
[----:B------:R-:W-:Y:S05]  /*2910*/  BRA.U !UP0, `(.L_x_65) ;  /* 0x0000000908dc7547 */ /* 0x000fea000b800000 */
[----:B------:R-:W-:Y:S02]  /*2920*/  UISETP.GE.U32.AND UP0, UPT, UR4, 0x4, UPT ;  /* 0x000000040400788c */ /* 0x000fe4000bf06070 */
[----:B------:R-:W-:-:S04]  /*2930*/  ULOP3.LUT UR8, UR5, 0x3, URZ, 0xc0, !UPT ;  /* 0x0000000305087892 */ /* 0x000fc8000f8ec0ff */
[----:B------:R-:W-:-:S03]  /*2940*/  UISETP.NE.AND UP1, UPT, UR8, URZ, UPT ;  /* 0x000000ff0800728c */ /* 0x000fc6000bf25270 */
[----:B------:R-:W-:Y:S08]  /*2950*/  BRA.U !UP0, `(.L_x_68) ;  /* 0x0000000508607547 */ /* 0x000ff0000b800000 */
[----:B------:R-:W0:Y:S01]  /*2960*/  S2R R32, SR_LANEID ;  /* 0x0000000000207919 */ /* 0x000e220000000000 */
[----:B------:R-:W1:Y:S01]  /*2970*/  LDC R51, c[0x0][0x3a8] ;  /* 0x0000ea00ff337b82 */ /* 0x000e620000000800 */
[C---:B------:R-:W-:Y:S02]  /*2980*/  IMAD R52, R48.reuse, 0x20, R3 ;  /* 0x0000002030347824 */ /* 0x040fe400078e0203 */
[----:B------:R-:W-:Y:S02]  /*2990*/  VIADD R48, R48, 0x4 ;  /* 0x0000000430307836 */ /* 0x000fe40000000000 */
[----:B-1----:R-:W-:-:S04]  /*29a0*/  IMAD R51, R51, 0x110, R52 ;  /* 0x0000011033337824 */ /* 0x002fc800078e0234 */
[----:B------:R-:W-:Y:S01]  /*29b0*/  VIADD R53, R51, 0xffffef00 ;  /* 0xffffef0033357836 */ /* 0x000fe20000000000 */
[--C-:B0-----:R-:W-:Y:S02]  /*29c0*/  SHF.R.U32.HI R33, RZ, 0x3, R32.reuse ;  /* 0x00000003ff217819 */ /* 0x101fe40000011620 */
[----:B------:R-:W-:Y:S02]  /*29d0*/  LOP3.LUT R34, R32, 0x7, RZ, 0xc0, !PT ;  /* 0x0000000720227812 */ /* 0x000fe400078ec0ff */
[C---:B------:R-:W-:Y:S01]  /*29e0*/  SHF.L.U32 R41, R33.reuse, 0x3, RZ ;  /* 0x0000000321297819 */ /* 0x040fe200000006ff */
[----:B------:R-:W-:Y:S01]  /*29f0*/  IMAD.SHL.U32 R50, R33, 0x8, RZ ;  /* 0x0000000821327824 */ /* 0x000fe200078e00ff */
[----:B------:R-:W-:Y:S02]  /*2a00*/  SHF.R.U32.HI R35, RZ, 0x4, R32 ;  /* 0x00000004ff237819 */ /* 0x000fe40000011620 */
[----:B------:R-:W-:Y:S02]  /*2a10*/  LOP3.LUT R32, R41, 0x8, R34, 0xe2, !PT ;  /* 0x0000000829207812 */ /* 0x000fe400078ee222 */
[----:B------:R-:W-:Y:S01]  /*2a20*/  LOP3.LUT R50, R50, 0x8, RZ, 0xe2, !PT ;  /* 0x0000000832327812 */ /* 0x000fe200078ee2ff */
[----:B------:R-:W-:-:S02]  /*2a30*/  IMAD.SHL.U32 R49, R35, 0x8, RZ ;  /* 0x0000000823317824 */ /* 0x000fc400078e00ff */
[----:B------:R-:W-:Y:S02]  /*2a40*/  IMAD R33, R35, 0x8, R34 ;  /* 0x0000000823217824 */ /* 0x000fe400078e0222 */
[----:B------:R-:W-:Y:S02]  /*2a50*/  IMAD R49, R32, 0x88, R49 ;  /* 0x0000008820317824 */ /* 0x000fe400078e0231 */
[----:B------:R-:W-:Y:S02]  /*2a60*/  IMAD R50, R33, 0x88, R50 ;  /* 0x0000008821327824 */ /* 0x000fe400078e0232 */
[C---:B------:R-:W-:Y:S01]  /*2a70*/  IMAD.U32 R32, R49.reuse, 0x2, R53 ;  /* 0x0000000231207824 */ /* 0x040fe200078e0035 */
[----:B------:R-:W-:Y:S01]  /*2a80*/  LEA R40, R49, R52, 0x1 ;  /* 0x0000003431287211 */ /* 0x000fe200078e08ff */
[----:B------:R-:W-:-:S04]  /*2a90*/  IMAD.U32 R45, R50, 0x2, R52 ;  /* 0x00000002322d7824 */ /* 0x000fc800078e0034 */
[----:B------:R-:W-:Y:S04]  /*2aa0*/  LDSM.16.M88.4 R32, [R32] ;  /* 0x000000002020783b */ /* 0x000fe80000000200 */
[----:B------:R-:W-:Y:S04]  /*2ab0*/  LDSM.16.M88.4 R40, [R40] ;  /* 0x000000002828783b */ /* 0x000fe80000000200 */
[----:B------:R-:W0:Y:S02]  /*2ac0*/  LDSM.16.M88.4 R44, [R45] ;  /* 0x000000002d2c783b */ /* 0x000e240000000200 */
[-C--:B0-----:R-:W-:Y:S08]  /*2ad0*/  HMMA.16816.F32 R28, R40, R44.reuse, R28 ;  /* 0x0000002c281c723c */ /* 0x081ff0000000181c */
[----:B------:R-:W-:Y:S01]  /*2ae0*/  HMMA.16816.F32 R24, R32, R44, R24 ;  /* 0x0000002c2018723c */ /* 0x000fe20000001818 */
[----:B------:R-:W-:-:S02]  /*2af0*/  IMAD.U32 R44, R50, 0x2, R53 ;  /* 0x00000002322c7824 */ /* 0x000fc400078e0035 */
[----:B------:R-:W-:-:S05]  /*2b00*/  VIADD R53, R51, 0xffffef20 ;  /* 0xffffef2033357836 */ /* 0x000fca0000000000 */
[-C--:B------:R-:W-:Y:S08]  /*2b10*/  HMMA.16816.F32 R20, R40, R46.reuse, R20 ;  /* 0x0000002e2814723c */ /* 0x080ff00000001814 */
[C---:B------:R-:W-:Y:S01]  /*2b20*/  HMMA.16816.F32 R4, R32.reuse, R46, R4 ;  /* 0x0000002e2004723c */ /* 0x040fe20000001804 */
[----:B------:R-:W0:Y:S07]  /*2b30*/  LDSM.16.M88.4 R44, [R44] ;  /* 0x000000002c2c783b */ /* 0x000e2e0000000200 */
[C---:B0-----:R-:W-:Y:S08]  /*2b40*/  HMMA.16816.F32 R16, R32.reuse, R44, R16 ;  /* 0x0000002c2010723c */ /* 0x041ff00000001810 */
[----:B------:R-:W-:Y:S01]  /*2b50*/  HMMA.16816.F32 R32, R32, R46, R36 ;  /* 0x0000002e2020723c */ /* 0x000fe20000001824 */
[----:B------:R-:W-:-:S07]  /*2b60*/  VIADD R36, R52, 0x20 ;  /* 0x0000002034247836 */ /* 0x000fce0000000000 */
[----:B------:R-:W-:Y:S01]  /*2b70*/  HMMA.16816.F32 R8, R40, R44, R8 ;  /* 0x0000002c2808723c */ /* 0x000fe20000001808 */
[----:B------:R-:W-:-:S07]  /*2b80*/  IMAD.U32 R45, R50, 0x2, R36 ;  /* 0x00000002322d7824 */ /* 0x000fce00078e0024 */
[----:B------:R-:W-:Y:S01]  /*2b90*/  HMMA.16816.F32 R12, R40, R46, R12 ;  /* 0x0000002e280c723c */ /* 0x000fe2000000180c */
[C---:B------:R-:W-:Y:S01]  /*2ba0*/  LEA R40, R49.reuse, R36, 0x1 ;  /* 0x0000002431287211 */ /* 0x040fe200078e08ff */
[--C-:B------:R-:W-:Y:S01]  /*2bb0*/  IMAD.U32 R36, R49, 0x2, R53.reuse ;  /* 0x0000000231247824 */ /* 0x100fe200078e0035 */
[----:B------:R-:W-:Y:S04]  /*2bc0*/  LDSM.16.M88.4 R44, [R45] ;  /* 0x000000002d2c783b */ /* 0x000fe80000000200 */
[----:B------:R-:W0:Y:S04]  /*2bd0*/  LDSM.16.M88.4 R40, [R40] ;  /* 0x000000002828783b */ /* 0x000e280000000200 */
[----:B------:R-:W1:Y:S01]  /*2be0*/  LDSM.16.M88.4 R36, [R36] ;  /* 0x000000002424783b */ /* 0x000e620000000200 */
[-C--:B0-----:R-:W-:Y:S08]  /*2bf0*/  HMMA.16816.F32 R28, R40, R44.reuse, R28 ;  /* 0x0000002c281c723c */ /* 0x081ff0000000181c */
[----:B-1----:R-:W-:Y:S01]  /*2c00*/  HMMA.16816.F32 R24, R36, R44, R24 ;  /* 0x0000002c2418723c */ /* 0x002fe20000001818 */
[----:B------:R-:W-:-:S02]  /*2c10*/  IMAD.U32 R44, R50, 0x2, R53 ;  /* 0x00000002322c7824 */ /* 0x000fc400078e0035 */
[C---:B------:R-:W-:Y:S02]  /*2c20*/  VIADD R53, R51.reuse, 0xffffef40 ;  /* 0xffffef4033357836 */ /* 0x040fe40000000000 */
[----:B------:R-:W-:-:S03]  /*2c30*/  VIADD R51, R51, 0xffffef60 ;  /* 0xffffef6033337836 */ /* 0x000fc60000000000 */
[-C--:B------:R-:W-:Y:S08]  /*2c40*/  HMMA.16816.F32 R20, R40, R46.reuse, R20 ;  /* 0x0000002e2814723c */ /* 0x080ff00000001814 */
[C---:B------:R-:W-:Y:S01]  /*2c50*/  HMMA.16816.F32 R4, R36.reuse, R46, R4 ;  /* 0x0000002e2404723c */ /* 0x040fe20000001804 */
[----:B------:R-:W0:Y:S07]  /*2c60*/  LDSM.16.M88.4 R44, [R44] ;  /* 0x000000002c2c783b */ /* 0x000e2e0000000200 */
[C---:B0-----:R-:W-:Y:S08]  /*2c70*/  HMMA.16816.F32 R16, R36.reuse, R44, R16 ;  /* 0x0000002c2410723c */ /* 0x041ff00000001810 */
[----:B------:R-:W-:Y:S01]  /*2c80*/  HMMA.16816.F32 R32, R36, R46, R32 ;  /* 0x0000002e2420723c */ /* 0x000fe20000001820 */
[----:B------:R-:W-:-:S02]  /*2c90*/  VIADD R36, R52, 0x40 ;  /* 0x0000004034247836 */ /* 0x000fc40000000000 */
[----:B------:R-:W-:-:S05]  /*2ca0*/  VIADD R52, R52, 0x60 ;  /* 0x0000006034347836 */ /* 0x000fca0000000000 */
[----:B------:R-:W-:Y:S01]  /*2cb0*/  HMMA.16816.F32 R8, R40, R44, R8 ;  /* 0x0000002c2808723c */ /* 0x000fe20000001808 */
[----:B------:R-:W-:-:S07]  /*2cc0*/  IMAD.U32 R45, R50, 0x2, R36 ;  /* 0x00000002322d7824 */ /* 0x000fce00078e0024 */
[----:B------:R-:W-:Y:S01]  /*2cd0*/  HMMA.16816.F32 R12, R40, R46, R12 ;  /* 0x0000002e280c723c */ /* 0x000fe2000000180c */
[C---:B------:R-:W-:Y:S01]  /*2ce0*/  LEA R40, R49.reuse, R36, 0x1 ;  /* 0x0000002431287211 */ /* 0x040fe200078e08ff */
[C-C-:B------:R-:W-:Y:S01]  /*2cf0*/  IMAD.U32 R36, R49.reuse, 0x2, R53.reuse ;  /* 0x0000000231247824 */ /* 0x140fe200078e0035 */
[----:B------:R-:W-:Y:S04]  /*2d00*/  LDSM.16.M88.4 R44, [R45] ;  /* 0x000000002d2c783b */ /* 0x000fe80000000200 */
[----:B------:R-:W0:Y:S04]  /*2d10*/  LDSM.16.M88.4 R40, [R40] ;  /* 0x000000002828783b */ /* 0x000e280000000200 */
[----:B------:R-:W1:Y:S01]  /*2d20*/  LDSM.16.M88.4 R36, [R36] ;  /* 0x000000002424783b */ /* 0x000e620000000200 */
[-C--:B0-----:R-:W-:Y:S08]  /*2d30*/  HMMA.16816.F32 R28, R40, R44.reuse, R28 ;  /* 0x0000002c281c723c */ /* 0x081ff0000000181c */
[----:B-1----:R-:W-:Y:S01]  /*2d40*/  HMMA.16816.F32 R24, R36, R44, R24 ;  /* 0x0000002c2418723c */ /* 0x002fe20000001818 */
[----:B------:R-:W-:Y:S01]  /*2d50*/  IMAD.U32 R44, R50, 0x2, R53 ;  /* 0x00000002322c7824 */ /* 0x000fe200078e0035 */
[----:B------:R-:W-:-:S06]  /*2d60*/  LEA R53, R49, R52, 0x1 ;  /* 0x0000003431357211 */ /* 0x000fcc00078e08ff */
[-C--:B------:R-:W-:Y:S08]  /*2d70*/  HMMA.16816.F32 R20, R40, R46.reuse, R20 ;  /* 0x0000002e2814723c */ /* 0x080ff00000001814 */
[C---:B------:R-:W-:Y:S01]  /*2d80*/  HMMA.16816.F32 R4, R36.reuse, R46, R4 ;  /* 0x0000002e2404723c */ /* 0x040fe20000001804 */
[----:B------:R-:W0:Y:S07]  /*2d90*/  LDSM.16.M88.4 R44, [R44] ;  /* 0x000000002c2c783b */ /* 0x000e2e0000000200 */
[-C--:B0-----:R-:W-:Y:S08]  /*2da0*/  HMMA.16816.F32 R16, R36, R44.reuse, R16 ;  /* 0x0000002c2410723c */ /* 0x081ff00000001810 */
[C---:B------:R-:W-:Y:S08]  /*2db0*/  HMMA.16816.F32 R8, R40.reuse, R44, R8 ;  /* 0x0000002c2808723c */ /* 0x040ff00000001808 */
[----:B------:R-:W-:Y:S01]  /*2dc0*/  HMMA.16816.F32 R12, R40, R46, R12 ;  /* 0x0000002e280c723c */ /* 0x000fe2000000180c */
[----:B------:R-:W-:-:S06]  /*2dd0*/  IMAD.U32 R40, R50, 0x2, R52 ;  /* 0x0000000232287824 */ /* 0x000fcc00078e0034 */
[----:B------:R-:W-:Y:S01]  /*2de0*/  LDSM.16.M88.4 R40, [R40] ;  /* 0x000000002828783b */ /* 0x000fe20000000200 */
[----:B------:R-:W-:Y:S01]  /*2df0*/  HMMA.16816.F32 R36, R36, R46, R32 ;  /* 0x0000002e2424723c */ /* 0x000fe20000001820 */
[--C-:B------:R-:W-:Y:S02]  /*2e00*/  IMAD.U32 R32, R50, 0x2, R51.reuse ;  /* 0x0000000232207824 */ /* 0x100fe400078e0033 */
[----:B------:R-:W0:Y:S04]  /*2e10*/  LDSM.16.M88.4 R44, [R53] ;  /* 0x00000000352c783b */ /* 0x000e280000000200 */
[----:B------:R-:W1:Y:S01]  /*2e20*/  LDSM.16.M88.4 R32, [R32] ;  /* 0x000000002020783b */ /* 0x000e620000000200 */
[C---:B0-----:R-:W-:Y:S08]  /*2e30*/  HMMA.16816.F32 R28, R44.reuse, R40, R28 ;  /* 0x000000282c1c723c */ /* 0x041ff0000000181c */
[C---:B------:R-:W-:Y:S08]  /*2e40*/  HMMA.16816.F32 R20, R44.reuse, R42, R20 ;  /* 0x0000002a2c14723c */ /* 0x040ff00000001814 */
[C---:B-1----:R-:W-:Y:S08]  /*2e50*/  HMMA.16816.F32 R8, R44.reuse, R32, R8 ;  /* 0x000000202c08723c */ /* 0x042ff00000001808 */
[----:B------:R-:W-:Y:S01]  /*2e60*/  HMMA.16816.F32 R12, R44, R34, R12 ;  /* 0x000000222c0c723c */ /* 0x000fe2000000180c */
[----:B------:R-:W-:-:S06]  /*2e70*/  IMAD.U32 R44, R49, 0x2, R51 ;  /* 0x00000002312c7824 */ /* 0x000fcc00078e0033 */
[----:B------:R-:W0:Y:S02]  /*2e80*/  LDSM.16.M88.4 R44, [R44] ;  /* 0x000000002c2c783b */ /* 0x000e240000000200 */
[C---:B0-----:R-:W-:Y:S08]  /*2e90*/  HMMA.16816.F32 R24, R44.reuse, R40, R24 ;  /* 0x000000282c18723c */ /* 0x041ff00000001818 */
[C---:B------:R-:W-:Y:S08]  /*2ea0*/  HMMA.16816.F32 R4, R44.reuse, R42, R4 ;  /* 0x0000002a2c04723c */ /* 0x040ff00000001804 */
[C---:B------:R-:W-:Y:S08]  /*2eb0*/  HMMA.16816.F32 R16, R44.reuse, R32, R16 ;  /* 0x000000202c10723c */ /* 0x040ff00000001810 */
[----:B------:R-:W-:-:S15]  /*2ec0*/  HMMA.16816.F32 R36, R44, R34, R36 ;  /* 0x000000222c24723c */ /* 0x000fde0000001824 */
[----:B------:R-:W-:-:S05]  /*2ed0*/  NOP ;  /* 0x0000000000007918 */ /* 0x000fca0000000000 */
.L_x_68:
[----:B------:R-:W-:Y:S05]  /*2ee0*/  BRA.U !UP1, `(.L_x_65) ;  /* 0x0000000509687547 */ /* 0x000fea000b800000 */
[----:B------:R-:W-:Y:S02]  /*2ef0*/  UISETP.NE.AND UP0, UPT, UR8, 0x1, UPT ;  /* 0x000000010800788c */ /* 0x000fe4000bf05270 */
[----:B------:R-:W-:-:S04]  /*2f00*/  ULOP3.LUT UR4, UR5, 0x1, URZ, 0xc0, !UPT ;  /* 0x0000000105047892 */ /* 0x000fc8000f8ec0ff */
[----:B------:R-:W-:-:S03]  /*2f10*/  UISETP.NE.U32.AND UP1, UPT, UR4, 0x1, UPT ;  /* 0x000000010400788c */ /* 0x000fc6000bf25070 */
[----:B------:R-:W-:Y:S08]  /*2f20*/  BRA.U !UP0, `(.L_x_69) ;  /* 0x0000000108d07547 */ /* 0x000ff0000b800000 */
[----:B------:R-:W0:Y:S01]  /*2f30*/  S2R R32, SR_LANEID ;  /* 0x0000000000207919 */ /* 0x000e220000000000 */
[----:B------:R-:W1:Y:S01]  /*2f40*/  LDC R41, c[0x0][0x3a8] ;  /* 0x0000ea00ff297b82 */ /* 0x000e620000000800 */
[C---:B------:R-:W-:Y:S01]  /*2f50*/  LEA R52, R48.reuse, R3, 0x5 ;  /* 0x0000000330347211 */ /* 0x040fe200078e28ff */
[----:B------:R-:W-:-:S04]  /*2f60*/  VIADD R48, R48, 0x2 ;  /* 0x0000000230307836 */ /* 0x000fc80000000000 */
[----:B-1----:R-:W-:-:S04]  /*2f70*/  IMAD R50, R41, 0x110, R52 ;  /* 0x0000011029327824 */ /* 0x002fc800078e0234 */
[C---:B------:R-:W-:Y:S02]  /*2f80*/  VIADD R53, R50.reuse, 0xffffef00 ;  /* 0xffffef0032357836 */ /* 0x040fe40000000000 */
[----:B------:R-:W-:Y:S01]  /*2f90*/  VIADD R50, R50, 0xffffef20 ;  /* 0xffffef2032327836 */ /* 0x000fe20000000000 */
[--C-:B0-----:R-:W-:Y:S02]  /*2fa0*/  SHF.R.U32.HI R33, RZ, 0x3, R32.reuse ;  /* 0x00000003ff217819 */ /* 0x101fe40000011620 */
[----:B------:R-:W-:Y:S02]  /*2fb0*/  LOP3.LUT R34, R32, 0x7, RZ, 0xc0, !PT ;  /* 0x0000000720227812 */ /* 0x000fe400078ec0ff */
[----:B------:R-:W-:Y:S01]  /*2fc0*/  SHF.R.U32.HI R35, RZ, 0x4, R32 ;  /* 0x00000004ff237819 */ /* 0x000fe20000011620 */
[C---:B------:R-:W-:Y:S02]  /*2fd0*/  IMAD.SHL.U32 R43, R33.reuse, 0x8, RZ ;  /* 0x00000008212b7824 */ /* 0x040fe400078e00ff */
[----:B------:R-:W-:-:S02]  /*2fe0*/  IMAD.SHL.U32 R51, R33, 0x8, RZ ;  /* 0x0000000821337824 */ /* 0x000fc400078e00ff */
[----:B------:R-:W-:Y:S01]  /*2ff0*/  IMAD.SHL.U32 R49, R35, 0x8, RZ ;  /* 0x0000000823317824 */ /* 0x000fe200078e00ff */
[--C-:B------:R-:W-:Y:S01]  /*3000*/  LOP3.LUT R32, R43, 0x8, R34.reuse, 0xe2, !PT ;  /* 0x000000082b207812 */ /* 0x100fe200078ee222 */
[----:B------:R-:W-:Y:S01]  /*3010*/  IMAD R34, R35, 0x8, R34 ;  /* 0x0000000823227824 */ /* 0x000fe200078e0222 */
[----:B------:R-:W-:-:S03]  /*3020*/  LOP3.LUT R51, R51, 0x8, RZ, 0xe2, !PT ;  /* 0x0000000833337812 */ /* 0x000fc600078ee2ff */
[----:B------:R-:W-:Y:S02]  /*3030*/  IMAD R49, R32, 0x88, R49 ;  /* 0x0000008820317824 */ /* 0x000fe400078e0231 */
[----:B------:R-:W-:Y:S02]  /*3040*/  IMAD R51, R34, 0x88, R51 ;  /* 0x0000008822337824 */ /* 0x000fe400078e0233 */
[C---:B------:R-:W-:Y:S02]  /*3050*/  IMAD.U32 R40, R49.reuse, 0x2, R52 ;  /* 0x0000000231287824 */ /* 0x040fe400078e0034 */
[--C-:B------:R-:W-:Y:S01]  /*3060*/  IMAD.U32 R32, R49, 0x2, R53.reuse ;  /* 0x0000000231207824 */ /* 0x100fe200078e0035 */
[C---:B------:R-:W-:Y:S01]  /*3070*/  LEA R44, R51.reuse, R52, 0x1 ;  /* 0x00000034332c7211 */ /* 0x040fe200078e08ff */
[----:B------:R-:W-:Y:S02]  /*3080*/  IMAD.U32 R53, R51, 0x2, R53 ;  /* 0x0000000233357824 */ /* 0x000fe400078e0035 */
[----:B------:R-:W-:Y:S01]  /*3090*/  LDSM.16.M88.4 R40, [R40] ;  /* 0x000000002828783b */ /* 0x000fe20000000200 */
[----:B------:R-:W-:-:S03]  /*30a0*/  VIADD R52, R52, 0x20 ;  /* 0x0000002034347836 */ /* 0x000fc60000000000 */
[----:B------:R-:W0:Y:S04]  /*30b0*/  LDSM.16.M88.4 R44, [R44] ;  /* 0x000000002c2c783b */ /* 0x000e280000000200 */
[----:B------:R-:W1:Y:S01]  /*30c0*/  LDSM.16.M88.4 R32, [R32] ;  /* 0x000000002020783b */ /* 0x000e620000000200 */
[-C--:B0-----:R-:W-:Y:S08]  /*30d0*/  HMMA.16816.F32 R28, R40, R44.reuse, R28 ;  /* 0x0000002c281c723c */ /* 0x081ff0000000181c */
[----:B-1----:R-:W-:Y:S08]  /*30e0*/  HMMA.16816.F32 R24, R32, R44, R24 ;  /* 0x0000002c2018723c */ /* 0x002ff00000001818 */
[-C--:B------:R-:W-:Y:S08]  /*30f0*/  HMMA.16816.F32 R20, R40, R46.reuse, R20 ;  /* 0x0000002e2814723c */ /* 0x080ff00000001814 */
[----:B------:R-:W-:Y:S01]  /*3100*/  HMMA.16816.F32 R4, R32, R46, R4 ;  /* 0x0000002e2004723c */ /* 0x000fe20000001804 */
[----:B------:R-:W0:Y:S07]  /*3110*/  LDSM.16.M88.4 R44, [R53] ;  /* 0x00000000352c783b */ /* 0x000e2e0000000200 */
[C---:B0-----:R-:W-:Y:S08]  /*3120*/  HMMA.16816.F32 R8, R40.reuse, R44, R8 ;  /* 0x0000002c2808723c */ /* 0x041ff00000001808 */
[----:B------:R-:W-:Y:S01]  /*3130*/  HMMA.16816.F32 R12, R40, R46, R12 ;  /* 0x0000002e280c723c */ /* 0x000fe2000000180c */
[----:B------:R-:W-:-:S06]  /*3140*/  LEA R40, R51, R52, 0x1 ;  /* 0x0000003433287211 */ /* 0x000fcc00078e08ff */
[----:B------:R-:W-:Y:S01]  /*3150*/  LDSM.16.M88.4 R40, [R40] ;  /* 0x000000002828783b */ /* 0x000fe20000000200 */
[----:B------:R-:W-:Y:S01]  /*3160*/  HMMA.16816.F32 R16, R32, R44, R16 ;  /* 0x0000002c2010723c */ /* 0x000fe20000001810 */
[----:B------:R-:W-:-:S07]  /*3170*/  IMAD.U32 R44, R49, 0x2, R52 ;  /* 0x00000002312c7824 */ /* 0x000fce00078e0034 */
[----:B------:R-:W-:Y:S01]  /*3180*/  HMMA.16816.F32 R36, R32, R46, R36 ;  /* 0x0000002e2024723c */ /* 0x000fe20000001824 */
[--C-:B------:R-:W-:Y:S01]  /*3190*/  IMAD.U32 R32, R51, 0x2, R50.reuse ;  /* 0x0000000233207824 */ /* 0x100fe200078e0032 */
[----:B------:R-:W0:Y:S05]  /*31a0*/  LDSM.16.M88.4 R44, [R44] ;  /* 0x000000002c2c783b */ /* 0x000e2a0000000200 */
        /* <DEDUP_REMOVED lines=12> */
.L_x_69:
[----:B------:R-:W-:Y:S05]  /*3270*/  BRA.U UP1, `(.L_x_65) ;  /* 0x0000000101847547 */ /* 0x000fea000b800000 */
[----:B------:R-:W0:Y:S01]  /*3280*/  S2R R32, SR_LANEID ;  /* 0x0000000000207919 */ /* 0x000e220000000000 */
[----:B------:R-:W1:Y:S01]  /*3290*/  LDC R40, c[0x0][0x3a8] ;  /* 0x0000ea00ff287b82 */ /* 0x000e620000000800 */
[----:B------:R-:W-:-:S04]  /*32a0*/  IMAD R33, R48, 0x20, R3 ;  /* 0x0000002030217824 */ /* 0x000fc800078e0203 */
[----:B-1----:R-:W-:-:S04]  /*32b0*/  IMAD R49, R40, 0x110, R33 ;  /* 0x0000011028317824 */ /* 0x002fc800078e0221 */
[----:B------:R-:W-:Y:S01]  /*32c0*/  VIADD R49, R49, 0xffffef00 ;  /* 0xffffef0031317836 */ /* 0x000fe20000000000 */
[--C-:B0-----:R-:W-:Y:S02]  /*32d0*/  SHF.R.U32.HI R34, RZ, 0x3, R32.reuse ;  /* 0x00000003ff227819 */ /* 0x101fe40000011620 */
[----:B------:R-:W-:Y:S02]  /*32e0*/  LOP3.LUT R35, R32, 0x7, RZ, 0xc0, !PT ;  /* 0x0000000720237812 */ /* 0x000fe400078ec0ff */
[----:B------:R-:W-:Y:S01]  /*32f0*/  SHF.R.U32.HI R32, RZ, 0x4, R32 ;  /* 0x00000004ff207819 */ /* 0x000fe20000011620 */
[C---:B------:R-:W-:Y:S01]  /*3300*/  IMAD.SHL.U32 R42, R34.reuse, 0x8, RZ ;  /* 0x00000008222a7824 */ /* 0x040fe200078e00ff */
[----:B------:R-:W-:-:S03]  /*3310*/  SHF.L.U32 R34, R34, 0x3, RZ ;  /* 0x0000000322227819 */ /* 0x000fc600000006ff */
[----:B------:R-:W-:Y:S01]  /*3320*/  IMAD.SHL.U32 R48, R32, 0x8, RZ ;  /* 0x0000000820307824 */ /* 0x000fe200078e00ff */
[--C-:B------:R-:W-:Y:S01]  /*3330*/  LOP3.LUT R41, R42, 0x8, R35.reuse, 0xe2, !PT ;  /* 0x000000082a297812 */ /* 0x100fe200078ee223 */
[----:B------:R-:W-:Y:S01]  /*3340*/  IMAD R35, R32, 0x8, R35 ;  /* 0x0000000820237824 */ /* 0x000fe200078e0223 */
[----:B------:R-:W-:-:S03]  /*3350*/  LOP3.LUT R32, R34, 0x8, RZ, 0xe2, !PT ;  /* 0x0000000822207812 */ /* 0x000fc600078ee2ff */
[----:B------:R-:W-:Y:S02]  /*3360*/  IMAD R48, R41, 0x88, R48 ;  /* 0x0000008829307824 */ /* 0x000fe400078e0230 */
[----:B------:R-:W-:Y:S02]  /*3370*/  IMAD R32, R35, 0x88, R32 ;  /* 0x0000008823207824 */ /* 0x000fe400078e0220 */
[--C-:B------:R-:W-:Y:S02]  /*3380*/  IMAD.U32 R50, R48, 0x2, R33.reuse ;  /* 0x0000000230327824 */ /* 0x100fe400078e0021 */
[C---:B------:R-:W-:Y:S01]  /*3390*/  IMAD.U32 R40, R32.reuse, 0x2, R33 ;  /* 0x0000000220287824 */ /* 0x040fe200078e0021 */
[----:B------:R-:W-:Y:S01]  /*33a0*/  LEA R32, R32, R49, 0x1 ;  /* 0x0000003120207211 */ /* 0x000fe200078e08ff */
[----:B------:R-:W-:Y:S01]  /*33b0*/  IMAD.U32 R48, R48, 0x2, R49 ;  /* 0x0000000230307824 */ /* 0x000fe200078e0031 */
[----:B------:R-:W-:Y:S04]  /*33c0*/  LDSM.16.M88.4 R44, [R50] ;  /* 0x00000000322c783b */ /* 0x000fe80000000200 */
[----:B------:R-:W0:Y:S04]  /*33d0*/  LDSM.16.M88.4 R40, [R40] ;  /* 0x000000002828783b */ /* 0x000e280000000200 */
[----:B------:R-:W1:Y:S01]  /*33e0*/  LDSM.16.M88.4 R32, [R32] ;  /* 0x000000002020783b */ /* 0x000e620000000200 */
[C---:B0-----:R-:W-:Y:S08]  /*33f0*/  HMMA.16816.F32 R28, R44.reuse, R40, R28 ;  /* 0x000000282c1c723c */ /* 0x041ff0000000181c */
[C---:B------:R-:W-:Y:S08]  /*3400*/  HMMA.16816.F32 R20, R44.reuse, R42, R20 ;  /* 0x0000002a2c14723c */ /* 0x040ff00000001814 */
[C---:B-1----:R-:W-:Y:S08]  /*3410*/  HMMA.16816.F32 R8, R44.reuse, R32, R8 ;  /* 0x000000202c08723c */ /* 0x042ff00000001808 */
[----:B------:R-:W-:Y:S01]  /*3420*/  HMMA.16816.F32 R12, R44, R34, R12 ;  /* 0x000000222c0c723c */ /* 0x000fe2000000180c */
[----:B------:R-:W0:Y:S07]  /*3430*/  LDSM.16.M88.4 R44, [R48] ;  /* 0x00000000302c783b */ /* 0x000e2e0000000200 */
[C---:B0-----:R-:W-:Y:S08]  /*3440*/  HMMA.16816.F32 R24, R44.reuse, R40, R24 ;  /* 0x000000282c18723c */ /* 0x041ff00000001818 */
[C---:B------:R-:W-:Y:S08]  /*3450*/  HMMA.16816.F32 R4, R44.reuse, R42, R4 ;  /* 0x0000002a2c04723c */ /* 0x040ff00000001804 */
[C---:B------:R-:W-:Y:S08]  /*3460*/  HMMA.16816.F32 R16, R44.reuse, R32, R16 ;  /* 0x000000202c10723c */ /* 0x040ff00000001810 */
[----:B------:R-:W-:-:S15]  /*3470*/  HMMA.16816.F32 R36, R44, R34, R36 ;  /* 0x000000222c24723c */ /* 0x000fde0000001824 */
[----:B------:R-:W-:-:S05]  /*3480*/  NOP ;  /* 0x0000000000007918 */ /* 0x000fca0000000000 */
.L_x_65:
[----:B------:R-:W0:Y:S01]  /*3490*/  S2R R33, SR_LANEID ;  /* 0x0000000000217919 */ /* 0x000e220000000000 */
[C---:B------:R-:W-:Y:S02]  /*34a0*/  VIADD R35, R3.reuse, 0xa00 ;  /* 0x00000a0003237836 */ /* 0x040fe40000000000 */
[----:B------:R-:W-:Y:S01]  /*34b0*/  VIADD R41, R3, 0xa40 ;  /* 0x00000a4003297836 */ /* 0x000fe20000000000 */
[----:B------:R-:W1:Y:S01]  /*34c0*/  S2R R42, SR_TID.X ;  /* 0x00000000002a7919 */ /* 0x000e620000002100 */
[----:B0-----:R-:W-:Y:S02]  /*34d0*/  SHF.R.U32.HI R32, RZ, 0x2, R33 ;  /* 0x00000002ff207819 */ /* 0x001fe40000011621 */
[----:B------:R-:W-:-:S05]  /*34e0*/  LOP3.LUT R33, R33, 0x3, RZ, 0xc0, !PT ;  /* 0x0000000321217812 */ /* 0x000fca00078ec0ff */
[----:B------:R-:W-:Y:S02]  /*34f0*/  IMAD R32, R32, 0x14, R33 ;  /* 0x0000001420207824 */ /* 0x000fe400078e0221 */
[----:B------:R-:W-:Y:S02]  /*3500*/  VIADD R33, R3, 0x40 ;  /* 0x0000004003217836 */ /* 0x000fe40000000000 */
[C---:B------:R-:W-:Y:S02]  /*3510*/  IMAD.U32 R40, R32.reuse, 0x8, R3 ;  /* 0x0000000820287824 */ /* 0x040fe400078e0003 */
[C---:B------:R-:W-:Y:S01]  /*3520*/  IMAD.U32 R35, R32.reuse, 0x8, R35 ;  /* 0x0000000820237824 */ /* 0x040fe200078e0023 */
[C---:B------:R-:W-:Y:S01]  /*3530*/  LEA R34, R32.reuse, R33, 0x3 ;  /* 0x0000002120227211 */ /* 0x040fe200078e18ff */
[----:B------:R-:W-:Y:S01]  /*3540*/  IMAD.U32 R41, R32, 0x8, R41 ;  /* 0x0000000820297824 */ /* 0x000fe200078e0029 */
[----:B------:R-:W-:Y:S01]  /*3550*/  STS.64 [R40], R28 ;  /* 0x0000001c28007388 */ /* 0x000fe20000000a00 */
[----:B------:R-:W0:Y:S03]  /*3560*/  LDC.64 R32, c[0x0][0x388] ;  /* 0x0000e200ff207b82 */ /* 0x000e260000000a00 */
[----:B------:R-:W-:Y:S04]  /*3570*/  STS.64 [R40+0x500], R30 ;  /* 0x0005001e28007388 */ /* 0x000fe80000000a00 */
[----:B------:R-:W-:Y:S04]  /*3580*/  STS.64 [R40+0x20], R20 ;  /* 0x0000201428007388 */ /* 0x000fe80000000a00 */
[----:B------:R-:W-:Y:S04]  /*3590*/  STS.64 [R40+0x520], R22 ;  /* 0x0005201628007388 */ /* 0x000fe80000000a00 */
[----:B------:R0:W-:Y:S04]  /*35a0*/  STS.64 [R34], R8 ;  /* 0x0000000822007388 */ /* 0x0001e80000000a00 */
[----:B------:R2:W-:Y:S04]  /*35b0*/  STS.64 [R34+0x500], R10 ;  /* 0x0005000a22007388 */ /* 0x0005e80000000a00 */
[----:B------:R2:W-:Y:S04]  /*35c0*/  STS.64 [R34+0x20], R12 ;  /* 0x0000200c22007388 */ /* 0x0005e80000000a00 */
[----:B------:R2:W-:Y:S01]  /*35d0*/  STS.64 [R34+0x520], R14 ;  /* 0x0005200e22007388 */ /* 0x0005e20000000a00 */
[----:B0-----:R-:W-:Y:S01]  /*35e0*/  IMAD.WIDE.U32 R8, R2, 0x2, R32 ;  /* 0x0000000202087825 */ /* 0x001fe200078e0020 */
[----:B-1----:R-:W-:-:S02]  /*35f0*/  LOP3.LUT R2, R42, 0x1f, RZ, 0xc0, !PT ;  /* 0x0000001f2a027812 */ /* 0x002fc400078ec0ff */
[----:B------:R2:W-:Y:S04]  /*3600*/  STS.64 [R35], R24 ;  /* 0x0000001823007388 */ /* 0x0005e80000000a00 */
[----:B------:R2:W-:Y:S04]  /*3610*/  STS.64 [R35+0x500], R26 ;  /* 0x0005001a23007388 */ /* 0x0005e80000000a00 */
[----:B------:R2:W-:Y:S04]  /*3620*/  STS.64 [R35+0x20], R4 ;  /* 0x0000200423007388 */ /* 0x0005e80000000a00 */
[----:B------:R2:W-:Y:S04]  /*3630*/  STS.64 [R35+0x520], R6 ;  /* 0x0005200623007388 */ /* 0x0005e80000000a00 */
[----:B------:R2:W-:Y:S04]  /*3640*/  STS.64 [R41], R16 ;  /* 0x0000001029007388 */ /* 0x0005e80000000a00 */
[----:B------:R2:W-:Y:S04]  /*3650*/  STS.64 [R41+0x500], R18 ;  /* 0x0005001229007388 */ /* 0x0005e80000000a00 */
[----:B------:R2:W-:Y:S04]  /*3660*/  STS.64 [R41+0x20], R36 ;  /* 0x0000202429007388 */ /* 0x0005e80000000a00 */
[----:B------:R2:W-:Y:S01]  /*3670*/  STS.64 [R41+0x520], R38 ;  /* 0x0005202629007388 */ /* 0x0005e20000000a00 */
[----:B------:R-:W-:Y:S05]  /*3680*/  @!P1 BRA `(.L_x_70) ;  /* 0x0000000800549947 */ /* 0x000fea0003800000 */
[C---:B------:R-:W-:Y:S01]  /*3690*/  ISETP.GE.U32.AND P0, PT, R0.reuse, 0x4, PT ;  /* 0x000000040000780c */ /* 0x040fe20003f06070 */
[----:B--2---:R-:W-:Y:S01]  /*36a0*/  IMAD.MOV.U32 R5, RZ, RZ, RZ ;  /* 0x000000ffff057224 */ /* 0x004fe200078e00ff */
[----:B------:R-:W-:Y:S01]  /*36b0*/  LOP3.LUT R15, R0, 0x3, RZ, 0xc0, !PT ;  /* 0x00000003000f7812 */ /* 0x000fe200078ec0ff */
[----:B------:R-:W-:-:S10]  /*36c0*/  IMAD.MOV.U32 R6, RZ, RZ, RZ ;  /* 0x000000ffff067224 */ /* 0x000fd400078e00ff */
[----:B------:R-:W-:Y:S05]  /*36d0*/  @!P0 BRA `(.L_x_71) ;  /* 0x00000004002c8947 */ /* 0x000fea0003800000 */
[----:B------:R-:W0:Y:S01]  /*36e0*/  LDC R4, c[0x0][0x3a8] ;  /* 0x0000ea00ff047b82 */ /* 0x000e220000000800 */
[----:B------:R-:W-:Y:S01]  /*36f0*/  LOP3.LUT R5, R0, 0xfffffffc, RZ, 0xc0, !PT ;  /* 0xfffffffc00057812 */ /* 0x000fe200078ec0ff */
[----:B------:R-:W-:Y:S01]  /*3700*/  IMAD.MOV.U32 R6, RZ, RZ, RZ ;  /* 0x000000ffff067224 */ /* 0x000fe200078e00ff */
[----:B------:R-:W-:Y:S01]  /*3710*/  MOV R0, 0xffffffff ;  /* 0xffffffff00007802 */ /* 0x000fe20000000f00 */
[----:B------:R-:W1:Y:S01]  /*3720*/  LDCU UR8, c[0x0][0x398] ;  /* 0x00007300ff0877ac */ /* 0x000e620008000800 */
[----:B------:R-:W-:-:S05]  /*3730*/  UMOV UR4, URZ ;  /* 0x000000ff00047c82 */ /* 0x000fca0008000000 */
.L_x_80:
[----:B------:R-:W-:Y:S01]  /*3740*/  ISETP.NE.AND P0, PT, R0, 0xf, PT ;  /* 0x0000000f0000780c */ /* 0x000fe20003f05270 */
[----:B------:R-:W-:Y:S01]  /*3750*/  IMAD.MOV.U32 R11, RZ, RZ, R6 ;  /* 0x000000ffff0b7224 */ /* 0x000fe200078e0006 */
[----:B------:R-:W-:Y:S01]  /*3760*/  BSSY.RECONVERGENT B0, `(.L_x_72) ;  /* 0x0000012000007945 */ /* 0x000fe20003800200 */
[----:B------:R-:W-:Y:S02]  /*3770*/  ISETP.GT.U32.AND P1, PT, R2, UR4, PT ;  /* 0x0000000402007c0c */ /* 0x000fe4000bf24070 */
[----:B0-----:R-:W-:Y:S01]  /*3780*/  IMAD.IADD R6, R11, 0x1, -R4 ;  /* 0x000000010b067824 */ /* 0x001fe200078e0a04 */
[----:B------:R-:W-:-:S07]  /*3790*/  IADD3 R13, PT, PT, R0, 0x1, RZ ;  /* 0x00000001000d7810 */ /* 0x000fce0007ffe0ff */
[----:B------:R-:W-:Y:S01]  /*37a0*/  @!P0 VIADD R11, R6, 0x20 ;  /* 0x00000020060b8836 */ /* 0x000fe20000000000 */
[----:B------:R-:W-:-:S03]  /*37b0*/  ISETP.GE.U32.AND P0, PT, R2, UR4, PT ;  /* 0x0000000402007c0c */ /* 0x000fc6000bf06070 */
[----:B------:R-:W-:-:S04]  /*37c0*/  IMAD R6, R11, 0x28, R2 ;  /* 0x000000280b067824 */ /* 0x000fc800078e0202 */
[----:B------:R-:W-:-:S06]  /*37d0*/  IMAD R14, R6, 0x4, R3 ;  /* 0x00000004060e7824 */ /* 0x000fcc00078e0203 */
[----:B------:R-:W-:Y:S05]  /*37e0*/  @P0 BRA `(.L_x_73) ;  /* 0x0000000000240947 */ /* 0x000fea0003800000 */
[----:B------:R-:W0:Y:S01]  /*37f0*/  LDS R10, [R14] ;  /* 0x000000000e0a7984 */ /* 0x000e220000000800 */
[----:B------:R-:W-:-:S05]  /*3800*/  IMAD R7, R0, R0, R0 ;  /* 0x0000000000077224 */ /* 0x000fca00078e0200 */
[----:B------:R-:W-:-:S04]  /*3810*/  LEA.HI.SX32 R7, R7, R2, 0x1f ;  /* 0x0000000207077211 */ /* 0x000fc800078ffaff */
[----:B-1----:R-:W-:-:S05]  /*3820*/  IADD3 R7, P0, PT, R7, UR8, RZ ;  /* 0x0000000807077c10 */ /* 0x002fca000ff1e0ff */
[----:B------:R-:W-:Y:S01]  /*3830*/  IMAD.X R12, RZ, RZ, RZ, P0 ;  /* 0x000000ffff0c7224 */ /* 0x000fe200000e06ff */
[----:B------:R-:W-:-:S04]  /*3840*/  LEA R6, P0, R7, R8, 0x1 ;  /* 0x0000000807067211 */ /* 0x000fc800078008ff */
[----:B------:R-:W-:Y:S02]  /*3850*/  LEA.HI.X R7, R7, R9, R12, 0x1, P0 ;  /* 0x0000000907077211 */ /* 0x000fe400000f0c0c */
[----:B0-----:R-:W-:-:S05]  /*3860*/  F2FP.F16.F32.PACK_AB R10, RZ, R10 ;  /* 0x0000000aff0a723e */ /* 0x001fca00000000ff */
[----:B------:R0:W-:Y:S02]  /*3870*/  STG.E.U16 desc[UR6][R6.64], R10 ;  /* 0x0000000a06007986 */ /* 0x0001e4000c101506 */
.L_x_73:
[----:B-1----:R-:W-:Y:S05]  /*3880*/  BSYNC.RECONVERGENT B0 ;  /* 0x0000000000007941 */ /* 0x002fea0003800200 */
.L_x_72:
[----:B------:R-:W-:Y:S04]  /*3890*/  BSSY.RECONVERGENT B0, `(.L_x_74) ;  /* 0x000000c000007945 */ /* 0x000fe80003800200 */
[----:B------:R-:W-:Y:S05]  /*38a0*/  @P1 BRA `(.L_x_75) ;  /* 0x0000000000281947 */ /* 0x000fea0003800000 */
[----:B0-----:R-:W0:Y:S01]  /*38b0*/  LDS R10, [R14+0xa0] ;  /* 0x0000a0000e0a7984 */ /* 0x001e220000000800 */
[----:B------:R-:W-:-:S04]  /*38c0*/  VIADD R6, R0, 0x2 ;  /* 0x0000000200067836 */ /* 0x000fc80000000000 */
[----:B------:R-:W-:-:S05]  /*38d0*/  IMAD R7, R13, R6, RZ ;  /* 0x000000060d077224 */ /* 0x000fca00078e02ff */
[----:B------:R-:W-:-:S04]  /*38e0*/  LEA.HI R7, R7, R2, RZ, 0x1f ;  /* 0x0000000207077211 */ /* 0x000fc800078ff8ff */
[----:B------:R-:W-:-:S05]  /*38f0*/  IADD3 R7, P0, PT, R7, UR8, RZ ;  /* 0x0000000807077c10 */ /* 0x000fca000ff1e0ff */
[----:B------:R-:W-:Y:S01]  /*3900*/  IMAD.X R12, RZ, RZ, RZ, P0 ;  /* 0x000000ffff0c7224 */ /* 0x000fe200000e06ff */
[----:B------:R-:W-:-:S04]  /*3910*/  LEA R6, P0, R7, R8, 0x1 ;  /* 0x0000000807067211 */ /* 0x000fc800078008ff */
[----:B------:R-:W-:Y:S02]  /*3920*/  LEA.HI.X R7, R7, R9, R12, 0x1, P0 ;  /* 0x0000000907077211 */ /* 0x000fe400000f0c0c */
[----:B0-----:R-:W-:-:S05]  /*3930*/  F2FP.F16.F32.PACK_AB R10, RZ, R10 ;  /* 0x0000000aff0a723e */ /* 0x001fca00000000ff */
[----:B------:R1:W-:Y:S02]  /*3940*/  STG.E.U16 desc[UR6][R6.64], R10 ;  /* 0x0000000a06007986 */ /* 0x0003e4000c101506 */
.L_x_75:
[----:B------:R-:W-:Y:S05]  /*3950*/  BSYNC.RECONVERGENT B0 ;  /* 0x0000000000007941 */ /* 0x000fea0003800200 */
.L_x_74:
[----:B------:R-:W-:Y:S01]  /*3960*/  UIADD3 UR5, UPT, UPT, UR4, 0x2, URZ ;  /* 0x0000000204057890 */ /* 0x000fe2000fffe0ff */
[----:B------:R-:W-:Y:S01]  /*3970*/  BSSY.RECONVERGENT B0, `(.L_x_76) ;  /* 0x000000e000007945 */ /* 0x000fe20003800200 */
[----:B------:R-:W-:-:S04]  /*3980*/  IADD3 R13, PT, PT, R0, 0x3, RZ ;  /* 0x00000003000d7810 */ /* 0x000fc80007ffe0ff */
[----:B------:R-:W-:-:S13]  /*3990*/  ISETP.GE.U32.AND P0, PT, R2, UR5, PT ;  /* 0x0000000502007c0c */ /* 0x000fda000bf06070 */
[----:B------:R-:W-:Y:S05]  /*39a0*/  @P0 BRA `(.L_x_77) ;  /* 0x0000000000280947 */ /* 0x000fea0003800000 */
[----:B01----:R-:W0:Y:S01]  /*39b0*/  LDS R10, [R14+0x140] ;  /* 0x000140000e0a7984 */ /* 0x003e220000000800 */
        /* <DEDUP_REMOVED lines=9> */
.L_x_77:
[----:B------:R-:W-:Y:S05]  /*3a50*/  BSYNC.RECONVERGENT B0 ;  /* 0x0000000000007941 */ /* 0x000fea0003800200 */
.L_x_76:
[----:B------:R-:W-:Y:S01]  /*3a60*/  UIADD3 UR5, UPT, UPT, UR4, 0x3, URZ ;  /* 0x0000000304057890 */ /* 0x000fe2000fffe0ff */
[----:B------:R-:W-:Y:S01]  /*3a70*/  BSSY.RECONVERGENT B0, `(.L_x_78) ;  /* 0x000000d000007945 */ /* 0x000fe20003800200 */
[----:B------:R-:W-:-:S04]  /*3a80*/  VIADD R0, R0, 0x4 ;  /* 0x0000000400007836 */ /* 0x000fc80000000000 */
[----:B------:R-:W-:-:S13]  /*3a90*/  ISETP.GE.U32.AND P0, PT, R2, UR5, PT ;  /* 0x0000000502007c0c */ /* 0x000fda000bf06070 */
[----:B------:R-:W-:Y:S05]  /*3aa0*/  @P0 BRA `(.L_x_79) ;  /* 0x0000000000240947 */ /* 0x000fea0003800000 */
[----:B012---:R-:W0:Y:S01]  /*3ab0*/  LDS R10, [R14+0x1e0] ;  /* 0x0001e0000e0a7984 */ /* 0x007e220000000800 */
        /* <DEDUP_REMOVED lines=8> */
.L_x_79:
[----:B------:R-:W-:Y:S05]  /*3b40*/  BSYNC.RECONVERGENT B0 ;  /* 0x0000000000007941 */ /* 0x000fea0003800200 */
.L_x_78:
[----:B------:R-:W-:Y:S01]  /*3b50*/  UIADD3 UR4, UPT, UPT, UR4, 0x4, URZ ;  /* 0x0000000404047890 */ /* 0x000fe2000fffe0ff */
[----:B0123--:R-:W-:-:S05]  /*3b60*/  IADD3 R6, PT, PT, R11, 0x4, RZ ;  /* 0x000000040b067810 */ /* 0x00ffca0007ffe0ff */
[----:B------:R-:W-:-:S13]  /*3b70*/  ISETP.NE.AND P0, PT, R5, UR4, PT ;  /* 0x0000000405007c0c */ /* 0x000fda000bf05270 */
[----:B------:R-:W-:Y:S05]  /*3b80*/  @P0 BRA `(.L_x_80) ;  /* 0xfffffff800ec0947 */ /* 0x000fea000383ffff */
.L_x_71:
[----:B------:R-:W-:-:S13]  /*3b90*/  ISETP.NE.AND P0, PT, R15, RZ, PT ;  /* 0x000000ff0f00720c */ /* 0x000fda0003f05270 */
[----:B------:R-:W-:Y:S05]  /*3ba0*/  @!P0 BRA `(.L_x_70) ;  /* 0x00000004000c8947 */ /* 0x000fea0003800000 */
[----:B------:R-:W-:-:S13]  /*3bb0*/  ISETP.NE.AND P0, PT, R15, 0x1, PT ;  /* 0x000000010f00780c */ /* 0x000fda0003f05270 */
[----:B------:R-:W-:Y:S05]  /*3bc0*/  @!P0 BRA `(.L_x_81) ;  /* 0x0000000000a08947 */ /* 0x000fea0003800000 */
[----:B------:R-:W0:Y:S01]  /*3bd0*/  LDC R7, c[0x0][0x3a8] ;  /* 0x0000ea00ff077b82 */ /* 0x000e220000000800 */
[CC--:B------:R-:W-:Y:S01]  /*3be0*/  ISETP.GE.U32.AND P2, PT, R2.reuse, R5.reuse, PT ;  /* 0x000000050200720c */ /* 0x0c0fe20003f46070 */
[----:B------:R-:W-:Y:S01]  /*3bf0*/  BSSY.RECONVERGENT B0, `(.L_x_82) ;  /* 0x0000013000007945 */ /* 0x000fe20003800200 */
[----:B------:R-:W-:Y:S02]  /*3c00*/  ISETP.NE.AND P1, PT, R5, 0x10, PT ;  /* 0x000000100500780c */ /* 0x000fe40003f25270 */
[----:B------:R-:W-:Y:S02]  /*3c10*/  ISETP.GT.U32.AND P0, PT, R2, R5, PT ;  /* 0x000000050200720c */ /* 0x000fe40003f04070 */
[----:B0-----:R-:W-:-:S04]  /*3c20*/  IADD3 R7, PT, PT, R6, 0x20, -R7 ;  /* 0x0000002006077810 */ /* 0x001fc80007ffe807 */
[----:B------:R-:W-:-:S03]  /*3c30*/  SEL R11, R7, R6, !P1 ;  /* 0x00000006070b7207 */ /* 0x000fc60004800000 */
[----:B------:R-:W-:Y:S05]  /*3c40*/  @P2 BRA `(.L_x_83) ;  /* 0x0000000000342947 */ /* 0x000fea0003800000 */
[----:B------:R-:W-:Y:S01]  /*3c50*/  IMAD R0, R11, 0x28, R2 ;  /* 0x000000280b007824 */ /* 0x000fe200078e0202 */
[----:B------:R-:W0:Y:S03]  /*3c60*/  LDCU UR4, c[0x0][0x398] ;  /* 0x00007300ff0477ac */ /* 0x000e260008000800 */
[----:B------:R-:W-:Y:S02]  /*3c70*/  IMAD R4, R0, 0x4, R3 ;  /* 0x0000000400047824 */ /* 0x000fe400078e0203 */
[----:B------:R-:W-:-:S04]  /*3c80*/  VIADD R0, R5, 0xffffffff ;  /* 0xffffffff05007836 */ /* 0x000fc80000000000 */
[----:B------:R-:W1:Y:S01]  /*3c90*/  LDS R4, [R4] ;  /* 0x0000000004047984 */ /* 0x000e620000000800 */
[----:B------:R-:W-:-:S05]  /*3ca0*/  IMAD R7, R5, R0, RZ ;  /* 0x0000000005077224 */ /* 0x000fca00078e02ff */
[----:B------:R-:W-:-:S04]  /*3cb0*/  LEA.HI.SX32 R7, R7, R2, 0x1f ;  /* 0x0000000207077211 */ /* 0x000fc800078ffaff */
[----:B0-----:R-:W-:-:S05]  /*3cc0*/  IADD3 R7, P1, PT, R7, UR4, RZ ;  /* 0x0000000407077c10 */ /* 0x001fca000ff3e0ff */
[----:B------:R-:W-:Y:S01]  /*3cd0*/  IMAD.X R10, RZ, RZ, RZ, P1 ;  /* 0x000000ffff0a7224 */ /* 0x000fe200008e06ff */
[----:B------:R-:W-:-:S04]  /*3ce0*/  LEA R6, P1, R7, R8, 0x1 ;  /* 0x0000000807067211 */ /* 0x000fc800078208ff */
[----:B------:R-:W-:Y:S02]  /*3cf0*/  LEA.HI.X R7, R7, R9, R10, 0x1, P1 ;  /* 0x0000000907077211 */ /* 0x000fe400008f0c0a */
[----:B-1----:R-:W-:-:S05]  /*3d00*/  F2FP.F16.F32.PACK_AB R0, RZ, R4 ;  /* 0x00000004ff00723e */ /* 0x002fca00000000ff */
[----:B------:R0:W-:Y:S02]  /*3d10*/  STG.E.U16 desc[UR6][R6.64], R0 ;  /* 0x0000000006007986 */ /* 0x0001e4000c101506 */
.L_x_83:
[----:B------:R-:W-:Y:S05]  /*3d20*/  BSYNC.RECONVERGENT B0 ;  /* 0x0000000000007941 */ /* 0x000fea0003800200 */
.L_x_82:
[----:B------:R-:W-:Y:S04]  /*3d30*/  BSSY.RECONVERGENT B0, `(.L_x_84) ;  /* 0x000000f000007945 */ /* 0x000fe80003800200 */
[----:B------:R-:W-:Y:S05]  /*3d40*/  @P0 BRA `(.L_x_85) ;  /* 0x0000000000340947 */ /* 0x000fea0003800000 */
[----:B0-----:R-:W-:Y:S01]  /*3d50*/  VIADD R7, R11, 0x1 ;  /* 0x000000010b077836 */ /* 0x001fe20000000000 */
[----:B------:R-:W0:Y:S03]  /*3d60*/  LDCU UR4, c[0x0][0x398] ;  /* 0x00007300ff0477ac */ /* 0x000e260008000800 */
[----:B------:R-:W-:Y:S02]  /*3d70*/  IMAD R0, R7, 0x28, R2 ;  /* 0x0000002807007824 */ /* 0x000fe400078e0202 */
[----:B------:R-:W-:-:S03]  /*3d80*/  IMAD R7, R5, R5, R5 ;  /* 0x0000000505077224 */ /* 0x000fc600078e0205 */
[----:B------:R-:W-:Y:S02]  /*3d90*/  LEA R0, R0, R3, 0x2 ;  /* 0x0000000300007211 */ /* 0x000fe400078e10ff */
[----:B------:R-:W-:-:S04]  /*3da0*/  LEA.HI.SX32 R7, R7, R2, 0x1f ;  /* 0x0000000207077211 */ /* 0x000fc800078ffaff */
[----:B------:R-:W1:Y:S01]  /*3db0*/  LDS R0, [R0] ;  /* 0x0000000000007984 */ /* 0x000e620000000800 */
[----:B0-----:R-:W-:-:S05]  /*3dc0*/  IADD3 R7, P0, PT, R7, UR4, RZ ;  /* 0x0000000407077c10 */ /* 0x001fca000ff1e0ff */
[----:B------:R-:W-:Y:S01]  /*3dd0*/  IMAD.X R10, RZ, RZ, RZ, P0 ;  /* 0x000000ffff0a7224 */ /* 0x000fe200000e06ff */
[----:B------:R-:W-:-:S04]  /*3de0*/  LEA R6, P0, R7, R8, 0x1 ;  /* 0x0000000807067211 */ /* 0x000fc800078008ff */
[----:B------:R-:W-:Y:S02]  /*3df0*/  LEA.HI.X R7, R7, R9, R10, 0x1, P0 ;  /* 0x0000000907077211 */ /* 0x000fe400000f0c0a */
[----:B-1----:R-:W-:-:S05]  /*3e00*/  F2FP.F16.F32.PACK_AB R4, RZ, R0 ;  /* 0x00000000ff04723e */ /* 0x002fca00000000ff */
[----:B------:R1:W-:Y:S02]  /*3e10*/  STG.E.U16 desc[UR6][R6.64], R4 ;  /* 0x0000000406007986 */ /* 0x0003e4000c101506 */
.L_x_85:
[----:B------:R-:W-:Y:S05]  /*3e20*/  BSYNC.RECONVERGENT B0 ;  /* 0x0000000000007941 */ /* 0x000fea0003800200 */
.L_x_84:
[----:B01----:R-:W-:Y:S02]  /*3e30*/  VIADD R6, R11, 0x2 ;  /* 0x000000020b067836 */ /* 0x003fe40000000000 */
[----:B------:R-:W-:-:S07]  /*3e40*/  VIADD R5, R5, 0x2 ;  /* 0x0000000205057836 */ /* 0x000fce0000000000 */
.L_x_81:
[----:B------:R-:W0:Y:S02]  /*3e50*/  LDCU UR4, c[0x0][0x394] ;  /* 0x00007280ff0477ac */ /* 0x000e240008000800 */
[----:B0-----:R-:W-:-:S04]  /*3e60*/  ULOP3.LUT UR4, UR4, 0x1, URZ, 0xc0, !UPT ;  /* 0x0000000104047892 */ /* 0x001fc8000f8ec0ff */
[----:B------:R-:W-:-:S09]  /*3e70*/  UISETP.NE.U32.AND UP0, UPT, UR4, 0x1, UPT ;  /* 0x000000010400788c */ /* 0x000fd2000bf05070 */
[----:B------:R-:W-:Y:S05]  /*3e80*/  BRA.U UP0, `(.L_x_70) ;  /* 0x0000000100547547 */ /* 0x000fea000b800000 */
[----:B------:R-:W0:Y:S01]  /*3e90*/  LDC R7, c[0x0][0x3a8] ;  /* 0x0000ea00ff077b82 */ /* 0x000e220000000800 */
[----:B------:R-:W-:Y:S01]  /*3ea0*/  ISETP.GE.U32.AND P1, PT, R2, R5, PT ;  /* 0x000000050200720c */ /* 0x000fe20003f26070 */
[----:B------:R-:W-:Y:S01]  /*3eb0*/  BSSY.RECONVERGENT B0, `(.L_x_70) ;  /* 0x0000012000007945 */ /* 0x000fe20003800200 */
[----:B------:R-:W-:Y:S01]  /*3ec0*/  ISETP.NE.AND P0, PT, R5, 0x10, PT ;  /* 0x000000100500780c */ /* 0x000fe20003f05270 */
[----:B0-----:R-:W-:-:S12]  /*3ed0*/  IMAD.IADD R0, R6, 0x1, -R7 ;  /* 0x0000000106007824 */ /* 0x001fd800078e0a07 */
[----:B------:R-:W-:Y:S01]  /*3ee0*/  @!P0 IADD3 R6, PT, PT, R0, 0x20, RZ ;  /* 0x0000002000068810 */ /* 0x000fe20007ffe0ff */
[----:B------:R-:W-:Y:S06]  /*3ef0*/  @P1 BRA `(.L_x_86) ;  /* 0x0000000000341947 */ /* 0x000fec0003800000 */
        /* <DEDUP_REMOVED lines=13> */
.L_x_86:
[----:B------:R-:W-:Y:S05]  /*3fd0*/  BSYNC.RECONVERGENT B0 ;  /* 0x0000000000007941 */ /* 0x000fea0003800200 */
.L_x_70:
[----:B------:R-:W1:Y:S02]  /*3fe0*/  LDCU UR4, c[0x0][0x3b8] ;  /* 0x00007700ff0477ac */ /* 0x000e640008000800 */
[----:B-1----:R-:W-:-:S13]  /*3ff0*/  ISETP.GE.U32.AND P0, PT, R2, UR4, PT ;  /* 0x0000000402007c0c */ /* 0x002fda000bf06070 */
[----:B------:R-:W-:Y:S05]  /*4000*/  @P0 EXIT ;  /* 0x000000000000094d */ /* 0x000fea0003800000 */
[----:B------:R-:W1:Y:S02]  /*4010*/  LDC R3, c[0x0][0x3ac] ;  /* 0x0000eb00ff037b82 */ /* 0x000e640000000800 */
[----:B-1----:R-:W-:-:S05]  /*4020*/  IADD3 R3, PT, PT, R2, -0x1, R3 ;  /* 0xffffffff02037810 */ /* 0x002fca0007ffe003 */
[----:B------:R-:W-:-:S05]  /*4030*/  IMAD.WIDE.U32 R8, R3, 0x2, R8 ;  /* 0x0000000203087825 */ /* 0x000fca00078e0008 */
[----:B------:R-:W-:Y:S01]  /*4040*/  STG.E.U16 desc[UR6][R8.64], RZ ;  /* 0x000000ff08007986 */ /* 0x000fe2000c101506 */
[----:B------:R-:W-:Y:S05]  /*4050*/  EXIT ;  /* 0x000000000000794d */ /* 0x000fea0003800000 */
.L_x_87:
        /* <DEDUP_REMOVED lines=10> */
.L_x_91:


//--------------------- .nv.shared._Z15allclose_kernelI6__halfLj1024EEvPT_S2_mPfS3_ --------------------------
	.section	.nv.shared._Z15allclose_kernelI6__halfLj1024EEvPT_S2_mPfS3_,"aw",@nobits
	.sectionflags	@""
	.align	16
	.zero		1024


//--------------------- .nv.shared.reserved.0     --------------------------
	.section	.nv.shared.reserved.0,"aw",@nobits
	.weak		__nv_reservedSMEM_offset_0_alias
	.size		__nv_reservedSMEM_offset_0_alias, 0, 64
	.other		__nv_reservedSMEM_offset_0_alias,@"STO_CUDA_RESERVED_SHARED STV_DEFAULT"
__nv_reservedSMEM_offset_0_alias:
	.zero		0
	.zero		64


//--------------------- .nv.shared._Z26dotBasedInteractFP16KernelILj4ELj128ELj2ELj8ELj136ELj40ELj32ELj5ELj16ELj4EEvPK6__halfPS0_jjjjjjjjjjj --------------------------
	.section	.nv.shared._Z26dotBasedInteractFP16KernelILj4ELj128ELj2ELj8ELj136ELj40ELj32ELj5ELj16ELj4EEvPK6__halfPS0_jjjjjjjjjjj,"aw",@nobits
	.sectionflags	@""
	.align	16
	.zero		1024


//--------------------- .nv.constant0._Z15allclose_kernelI6__halfLj1024EEvPT_S2_mPfS3_ --------------------------
	.section	.nv.constant0._Z15allclose_kernelI6__halfLj1024EEvPT_S2_mPfS3_,"a",@progbits
	.sectionflags	@""
	.align	4
.nv.constant0._Z15allclose_kernelI6__halfLj1024EEvPT_S2_mPfS3_:
	.zero		936


//--------------------- .nv.constant0._Z26dotBasedInteractFP16KernelILj4ELj128ELj2ELj8ELj136ELj40ELj32ELj5ELj16ELj4EEvPK6__halfPS0_jjjjjjjjjjj --------------------------
	.section	.nv.constant0._Z26dotBasedInteractFP16KernelILj4ELj128ELj2ELj8ELj136ELj40ELj32ELj5ELj16ELj4EEvPK6__halfPS0_jjjjjjjjjjj,"a",@progbits
	.sectionflags	@""
	.align	4
.nv.constant0._Z26dotBasedInteractFP16KernelILj4ELj128ELj2ELj8ELj136ELj40ELj32ELj5ELj16ELj4EEvPK6__halfPS0_jjjjjjjjjjj:
	.zero		956


//--------------------- SYMBOLS --------------------------

	.type		.nv.reservedSmem.offset0,@object
	.size		.nv.reservedSmem.offset0,0x4
	.type		.nv.reservedSmem.cap,@object
	.size		.nv.reservedSmem.cap,0x4
